//
// Generated by NVIDIA NVVM Compiler
//
// Compiler Build ID: CL-36424714
// Cuda compilation tools, release 13.0, V13.0.88
// Based on NVVM 20.0.0
//

.version 9.0
.target sm_100
.address_size 64

	// .globl	_Z14convolution_2DPfiiiS_iS_
.extern .shared .align 16 .b8 shared_img[];

.visible .entry _Z14convolution_2DPfiiiS_iS_(
	.param .u64 .ptr .align 1 _Z14convolution_2DPfiiiS_iS__param_0,
	.param .u32 _Z14convolution_2DPfiiiS_iS__param_1,
	.param .u32 _Z14convolution_2DPfiiiS_iS__param_2,
	.param .u32 _Z14convolution_2DPfiiiS_iS__param_3,
	.param .u64 .ptr .align 1 _Z14convolution_2DPfiiiS_iS__param_4,
	.param .u32 _Z14convolution_2DPfiiiS_iS__param_5,
	.param .u64 .ptr .align 1 _Z14convolution_2DPfiiiS_iS__param_6
)
{
	.reg .pred 	%p<102>;
	.reg .b32 	%r<129>;
	.reg .b32 	%f<97>;
	.reg .b64 	%rd<70>;

	ld.param.u64 	%rd6, [_Z14convolution_2DPfiiiS_iS__param_0];
	ld.param.u32 	%r53, [_Z14convolution_2DPfiiiS_iS__param_1];
	ld.param.u32 	%r50, [_Z14convolution_2DPfiiiS_iS__param_2];
	ld.param.u32 	%r51, [_Z14convolution_2DPfiiiS_iS__param_3];
	ld.param.u64 	%rd7, [_Z14convolution_2DPfiiiS_iS__param_4];
	ld.param.u32 	%r52, [_Z14convolution_2DPfiiiS_iS__param_5];
	ld.param.u64 	%rd8, [_Z14convolution_2DPfiiiS_iS__param_6];
	cvta.to.global.u64 	%rd1, %rd7;
	cvta.to.global.u64 	%rd2, %rd6;
	cvta.to.global.u64 	%rd3, %rd8;
	mov.u32 	%r54, %ctaid.x;
	mov.u32 	%r55, %ntid.x;
	mov.u32 	%r56, %tid.x;
	mad.lo.s32 	%r1, %r54, %r55, %r56;
	mov.u32 	%r57, %ctaid.y;
	mov.u32 	%r58, %ntid.y;
	mov.u32 	%r59, %tid.y;
	mad.lo.s32 	%r60, %r57, %r58, %r59;
	setp.ge.s32 	%p2, %r1, %r50;
	setp.ge.s32 	%p3, %r60, %r53;
	or.pred  	%p4, %p2, %p3;
	setp.lt.s32 	%p5, %r51, 1;
	or.pred  	%p6, %p4, %p5;
	@%p6 bra 	$L__BB0_57;
	shr.u32 	%r61, %r52, 31;
	add.s32 	%r62, %r52, %r61;
	shr.s32 	%r63, %r62, 1;
	setp.lt.s32 	%p7, %r52, 1;
	sub.s32 	%r3, %r1, %r63;
	sub.s32 	%r4, %r60, %r63;
	mad.lo.s32 	%r64, %r50, %r60, %r1;
	mul.lo.s32 	%r5, %r64, %r51;
	@%p7 bra 	$L__BB0_46;
	and.b32  	%r6, %r52, 7;
	add.s32 	%r7, %r6, -1;
	and.b32  	%r8, %r52, 3;
	and.b32  	%r9, %r52, 2147483640;
	and.b32  	%r10, %r52, 1;
	mov.b32 	%r119, 0;
$L__BB0_3:
	mov.f32 	%f76, 0f00000000;
	mov.b32 	%r120, 0;
$L__BB0_4:
	setp.lt.u32 	%p16, %r52, 8;
	add.s32 	%r79, %r4, %r120;
	setp.gt.s32 	%p17, %r79, -1;
	setp.lt.s32 	%p18, %r79, %r53;
	and.pred  	%p1, %p17, %p18;
	mul.lo.s32 	%r13, %r79, %r50;
	mul.lo.s32 	%r14, %r120, %r52;
	mov.b32 	%r123, 0;
	@%p16 bra 	$L__BB0_23;
	mov.b32 	%r121, 0;
	cvt.u64.u32 	%rd21, %r14;
$L__BB0_6:
	.pragma "nounroll";
	add.s32 	%r16, %r3, %r121;
	setp.gt.s32 	%p19, %r16, -1;
	setp.lt.s32 	%p20, %r16, %r50;
	and.pred  	%p21, %p19, %p20;
	and.pred  	%p22, %p21, %p1;
	not.pred 	%p23, %p22;
	@%p23 bra 	$L__BB0_8;
	add.s32 	%r81, %r16, %r13;
	mad.lo.s32 	%r82, %r81, %r51, %r119;
	mul.wide.s32 	%rd17, %r82, 4;
	add.s64 	%rd18, %rd2, %rd17;
	ld.global.f32 	%f41, [%rd18];
	add.s32 	%r83, %r121, %r14;
	mul.wide.u32 	%rd19, %r83, 4;
	add.s64 	%rd20, %rd1, %rd19;
	ld.global.f32 	%f42, [%rd20];
	fma.rn.f32 	%f76, %f41, %f42, %f76;
$L__BB0_8:
	add.s32 	%r17, %r16, 1;
	setp.gt.s32 	%p24, %r17, -1;
	setp.lt.s32 	%p25, %r17, %r50;
	and.pred  	%p26, %p24, %p25;
	and.pred  	%p27, %p26, %p1;
	cvt.u64.u32 	%rd22, %r121;
	add.s64 	%rd23, %rd22, %rd21;
	shl.b64 	%rd24, %rd23, 2;
	add.s64 	%rd4, %rd1, %rd24;
	not.pred 	%p28, %p27;
	@%p28 bra 	$L__BB0_10;
	add.s32 	%r84, %r17, %r13;
	mad.lo.s32 	%r85, %r84, %r51, %r119;
	mul.wide.s32 	%rd25, %r85, 4;
	add.s64 	%rd26, %rd2, %rd25;
	ld.global.f32 	%f43, [%rd26];
	ld.global.f32 	%f44, [%rd4+4];
	fma.rn.f32 	%f76, %f43, %f44, %f76;
$L__BB0_10:
	add.s32 	%r18, %r16, 2;
	setp.gt.s32 	%p29, %r18, -1;
	setp.lt.s32 	%p30, %r18, %r50;
	and.pred  	%p31, %p29, %p30;
	and.pred  	%p32, %p31, %p1;
	not.pred 	%p33, %p32;
	@%p33 bra 	$L__BB0_12;
	add.s32 	%r86, %r18, %r13;
	mad.lo.s32 	%r87, %r86, %r51, %r119;
	mul.wide.s32 	%rd27, %r87, 4;
	add.s64 	%rd28, %rd2, %rd27;
	ld.global.f32 	%f45, [%rd28];
	ld.global.f32 	%f46, [%rd4+8];
	fma.rn.f32 	%f76, %f45, %f46, %f76;
$L__BB0_12:
	add.s32 	%r19, %r16, 3;
	setp.gt.s32 	%p34, %r19, -1;
	setp.lt.s32 	%p35, %r19, %r50;
	and.pred  	%p36, %p34, %p35;
	and.pred  	%p37, %p36, %p1;
	not.pred 	%p38, %p37;
	@%p38 bra 	$L__BB0_14;
	add.s32 	%r88, %r19, %r13;
	mad.lo.s32 	%r89, %r88, %r51, %r119;
	mul.wide.s32 	%rd29, %r89, 4;
	add.s64 	%rd30, %rd2, %rd29;
	ld.global.f32 	%f47, [%rd30];
	ld.global.f32 	%f48, [%rd4+12];
	fma.rn.f32 	%f76, %f47, %f48, %f76;
$L__BB0_14:
	add.s32 	%r20, %r16, 4;
	setp.gt.s32 	%p39, %r20, -1;
	setp.lt.s32 	%p40, %r20, %r50;
	and.pred  	%p41, %p39, %p40;
	and.pred  	%p42, %p41, %p1;
	not.pred 	%p43, %p42;
	@%p43 bra 	$L__BB0_16;
	add.s32 	%r90, %r20, %r13;
	mad.lo.s32 	%r91, %r90, %r51, %r119;
	mul.wide.s32 	%rd31, %r91, 4;
	add.s64 	%rd32, %rd2, %rd31;
	ld.global.f32 	%f49, [%rd32];
	ld.global.f32 	%f50, [%rd4+16];
	fma.rn.f32 	%f76, %f49, %f50, %f76;
$L__BB0_16:
	add.s32 	%r21, %r16, 5;
	setp.gt.s32 	%p44, %r21, -1;
	setp.lt.s32 	%p45, %r21, %r50;
	and.pred  	%p46, %p44, %p45;
	and.pred  	%p47, %p46, %p1;
	not.pred 	%p48, %p47;
	@%p48 bra 	$L__BB0_18;
	add.s32 	%r92, %r21, %r13;
	mad.lo.s32 	%r93, %r92, %r51, %r119;
	mul.wide.s32 	%rd33, %r93, 4;
	add.s64 	%rd34, %rd2, %rd33;
	ld.global.f32 	%f51, [%rd34];
	ld.global.f32 	%f52, [%rd4+20];
	fma.rn.f32 	%f76, %f51, %f52, %f76;
$L__BB0_18:
	add.s32 	%r22, %r16, 6;
	setp.gt.s32 	%p49, %r22, -1;
	setp.lt.s32 	%p50, %r22, %r50;
	and.pred  	%p51, %p49, %p50;
	and.pred  	%p52, %p51, %p1;
	not.pred 	%p53, %p52;
	@%p53 bra 	$L__BB0_20;
	add.s32 	%r94, %r22, %r13;
	mad.lo.s32 	%r95, %r94, %r51, %r119;
	mul.wide.s32 	%rd35, %r95, 4;
	add.s64 	%rd36, %rd2, %rd35;
	ld.global.f32 	%f53, [%rd36];
	ld.global.f32 	%f54, [%rd4+24];
	fma.rn.f32 	%f76, %f53, %f54, %f76;
$L__BB0_20:
	add.s32 	%r23, %r16, 7;
	setp.gt.s32 	%p54, %r23, -1;
	setp.lt.s32 	%p55, %r23, %r50;
	and.pred  	%p56, %p54, %p55;
	and.pred  	%p57, %p56, %p1;
	not.pred 	%p58, %p57;
	@%p58 bra 	$L__BB0_22;
	add.s32 	%r96, %r23, %r13;
	mad.lo.s32 	%r97, %r96, %r51, %r119;
	mul.wide.s32 	%rd37, %r97, 4;
	add.s64 	%rd38, %rd2, %rd37;
	ld.global.f32 	%f55, [%rd38];
	ld.global.f32 	%f56, [%rd4+28];
	fma.rn.f32 	%f76, %f55, %f56, %f76;
$L__BB0_22:
	add.s32 	%r121, %r121, 8;
	setp.ne.s32 	%p59, %r121, %r9;
	mov.u32 	%r123, %r9;
	@%p59 bra 	$L__BB0_6;
$L__BB0_23:
	setp.eq.s32 	%p60, %r6, 0;
	@%p60 bra 	$L__BB0_44;
	setp.lt.u32 	%p61, %r7, 3;
	@%p61 bra 	$L__BB0_34;
	add.s32 	%r26, %r3, %r123;
	setp.gt.s32 	%p62, %r26, -1;
	setp.lt.s32 	%p63, %r26, %r50;
	and.pred  	%p64, %p62, %p63;
	and.pred  	%p65, %p64, %p1;
	not.pred 	%p66, %p65;
	@%p66 bra 	$L__BB0_27;
	add.s32 	%r98, %r26, %r13;
	mad.lo.s32 	%r99, %r98, %r51, %r119;
	mul.wide.s32 	%rd39, %r99, 4;
	add.s64 	%rd40, %rd2, %rd39;
	ld.global.f32 	%f58, [%rd40];
	add.s32 	%r100, %r123, %r14;
	mul.wide.u32 	%rd41, %r100, 4;
	add.s64 	%rd42, %rd1, %rd41;
	ld.global.f32 	%f59, [%rd42];
	fma.rn.f32 	%f76, %f58, %f59, %f76;
$L__BB0_27:
	add.s32 	%r27, %r26, 1;
	setp.gt.s32 	%p67, %r27, -1;
	setp.lt.s32 	%p68, %r27, %r50;
	and.pred  	%p69, %p67, %p68;
	and.pred  	%p70, %p69, %p1;
	cvt.u64.u32 	%rd43, %r14;
	cvt.u64.u32 	%rd44, %r123;
	add.s64 	%rd45, %rd44, %rd43;
	shl.b64 	%rd46, %rd45, 2;
	add.s64 	%rd5, %rd1, %rd46;
	not.pred 	%p71, %p70;
	@%p71 bra 	$L__BB0_29;
	add.s32 	%r101, %r27, %r13;
	mad.lo.s32 	%r102, %r101, %r51, %r119;
	mul.wide.s32 	%rd47, %r102, 4;
	add.s64 	%rd48, %rd2, %rd47;
	ld.global.f32 	%f60, [%rd48];
	ld.global.f32 	%f61, [%rd5+4];
	fma.rn.f32 	%f76, %f60, %f61, %f76;
$L__BB0_29:
	add.s32 	%r28, %r26, 2;
	setp.gt.s32 	%p72, %r28, -1;
	setp.lt.s32 	%p73, %r28, %r50;
	and.pred  	%p74, %p72, %p73;
	and.pred  	%p75, %p74, %p1;
	not.pred 	%p76, %p75;
	@%p76 bra 	$L__BB0_31;
	add.s32 	%r103, %r28, %r13;
	mad.lo.s32 	%r104, %r103, %r51, %r119;
	mul.wide.s32 	%rd49, %r104, 4;
	add.s64 	%rd50, %rd2, %rd49;
	ld.global.f32 	%f62, [%rd50];
	ld.global.f32 	%f63, [%rd5+8];
	fma.rn.f32 	%f76, %f62, %f63, %f76;
$L__BB0_31:
	add.s32 	%r29, %r26, 3;
	setp.gt.s32 	%p77, %r29, -1;
	setp.lt.s32 	%p78, %r29, %r50;
	and.pred  	%p79, %p77, %p78;
	and.pred  	%p80, %p79, %p1;
	not.pred 	%p81, %p80;
	@%p81 bra 	$L__BB0_33;
	add.s32 	%r105, %r29, %r13;
	mad.lo.s32 	%r106, %r105, %r51, %r119;
	mul.wide.s32 	%rd51, %r106, 4;
	add.s64 	%rd52, %rd2, %rd51;
	ld.global.f32 	%f64, [%rd52];
	ld.global.f32 	%f65, [%rd5+12];
	fma.rn.f32 	%f76, %f64, %f65, %f76;
$L__BB0_33:
	add.s32 	%r123, %r123, 4;
$L__BB0_34:
	setp.eq.s32 	%p82, %r8, 0;
	@%p82 bra 	$L__BB0_44;
	setp.eq.s32 	%p83, %r8, 1;
	@%p83 bra 	$L__BB0_41;
	add.s32 	%r32, %r3, %r123;
	setp.gt.s32 	%p84, %r32, -1;
	setp.lt.s32 	%p85, %r32, %r50;
	and.pred  	%p86, %p84, %p85;
	and.pred  	%p87, %p86, %p1;
	not.pred 	%p88, %p87;
	@%p88 bra 	$L__BB0_38;
	add.s32 	%r107, %r32, %r13;
	mad.lo.s32 	%r108, %r107, %r51, %r119;
	mul.wide.s32 	%rd53, %r108, 4;
	add.s64 	%rd54, %rd2, %rd53;
	ld.global.f32 	%f67, [%rd54];
	add.s32 	%r109, %r123, %r14;
	mul.wide.u32 	%rd55, %r109, 4;
	add.s64 	%rd56, %rd1, %rd55;
	ld.global.f32 	%f68, [%rd56];
	fma.rn.f32 	%f76, %f67, %f68, %f76;
$L__BB0_38:
	add.s32 	%r33, %r32, 1;
	setp.gt.s32 	%p89, %r33, -1;
	setp.lt.s32 	%p90, %r33, %r50;
	and.pred  	%p91, %p89, %p90;
	and.pred  	%p92, %p91, %p1;
	not.pred 	%p93, %p92;
	@%p93 bra 	$L__BB0_40;
	add.s32 	%r110, %r33, %r13;
	mad.lo.s32 	%r111, %r110, %r51, %r119;
	mul.wide.s32 	%rd57, %r111, 4;
	add.s64 	%rd58, %rd2, %rd57;
	ld.global.f32 	%f69, [%rd58];
	cvt.u64.u32 	%rd59, %r14;
	cvt.u64.u32 	%rd60, %r123;
	add.s64 	%rd61, %rd60, %rd59;
	shl.b64 	%rd62, %rd61, 2;
	add.s64 	%rd63, %rd1, %rd62;
	ld.global.f32 	%f70, [%rd63+4];
	fma.rn.f32 	%f76, %f69, %f70, %f76;
$L__BB0_40:
	add.s32 	%r123, %r123, 2;
$L__BB0_41:
	setp.eq.s32 	%p94, %r10, 0;
	@%p94 bra 	$L__BB0_44;
	add.s32 	%r36, %r3, %r123;
	setp.gt.s32 	%p95, %r36, -1;
	setp.lt.s32 	%p96, %r36, %r50;
	and.pred  	%p97, %p95, %p96;
	and.pred  	%p98, %p97, %p1;
	not.pred 	%p99, %p98;
	@%p99 bra 	$L__BB0_44;
	add.s32 	%r112, %r36, %r13;
	mad.lo.s32 	%r113, %r112, %r51, %r119;
	mul.wide.s32 	%rd64, %r113, 4;
	add.s64 	%rd65, %rd2, %rd64;
	ld.global.f32 	%f71, [%rd65];
	add.s32 	%r114, %r123, %r14;
	mul.wide.u32 	%rd66, %r114, 4;
	add.s64 	%rd67, %rd1, %rd66;
	ld.global.f32 	%f72, [%rd67];
	fma.rn.f32 	%f76, %f71, %f72, %f76;
$L__BB0_44:
	add.s32 	%r120, %r120, 1;
	setp.ne.s32 	%p100, %r120, %r52;
	@%p100 bra 	$L__BB0_4;
	cvt.rzi.s32.f32 	%r115, %f76;
	max.s32 	%r116, %r115, 0;
	min.s32 	%r117, %r116, 255;
	cvt.rn.f32.u32 	%f73, %r117;
	add.s32 	%r118, %r119, %r5;
	mul.wide.s32 	%rd68, %r118, 4;
	add.s64 	%rd69, %rd3, %rd68;
	st.global.f32 	[%rd69], %f73;
	add.s32 	%r119, %r119, 1;
	setp.eq.s32 	%p101, %r119, %r51;
	@%p101 bra 	$L__BB0_57;
	bra.uni 	$L__BB0_3;
$L__BB0_46:
	and.b32  	%r39, %r51, 7;
	setp.lt.u32 	%p8, %r51, 8;
	mov.b32 	%r127, 0;
	@%p8 bra 	$L__BB0_49;
	and.b32  	%r127, %r51, 2147483640;
	mov.b32 	%r125, 0;
$L__BB0_48:
	.pragma "nounroll";
	add.s32 	%r67, %r125, %r5;
	mul.wide.s32 	%rd9, %r67, 4;
	add.s64 	%rd10, %rd3, %rd9;
	mov.b32 	%r68, 0;
	st.global.u32 	[%rd10], %r68;
	st.global.u32 	[%rd10+4], %r68;
	st.global.u32 	[%rd10+8], %r68;
	st.global.u32 	[%rd10+12], %r68;
	st.global.u32 	[%rd10+16], %r68;
	st.global.u32 	[%rd10+20], %r68;
	st.global.u32 	[%rd10+24], %r68;
	st.global.u32 	[%rd10+28], %r68;
	add.s32 	%r125, %r125, 8;
	setp.ne.s32 	%p9, %r125, %r127;
	@%p9 bra 	$L__BB0_48;
$L__BB0_49:
	setp.eq.s32 	%p10, %r39, 0;
	@%p10 bra 	$L__BB0_57;
	and.b32  	%r44, %r51, 3;
	setp.lt.u32 	%p11, %r39, 4;
	@%p11 bra 	$L__BB0_52;
	add.s32 	%r69, %r127, %r5;
	mul.wide.s32 	%rd11, %r69, 4;
	add.s64 	%rd12, %rd3, %rd11;
	mov.b32 	%r70, 0;
	st.global.u32 	[%rd12], %r70;
	st.global.u32 	[%rd12+4], %r70;
	st.global.u32 	[%rd12+8], %r70;
	st.global.u32 	[%rd12+12], %r70;
	add.s32 	%r127, %r127, 4;
$L__BB0_52:
	setp.eq.s32 	%p12, %r44, 0;
	@%p12 bra 	$L__BB0_57;
	setp.eq.s32 	%p13, %r44, 1;
	@%p13 bra 	$L__BB0_55;
	add.s32 	%r71, %r127, %r5;
	mul.wide.s32 	%rd13, %r71, 4;
	add.s64 	%rd14, %rd3, %rd13;
	mov.b32 	%r72, 0;
	st.global.u32 	[%rd14], %r72;
	st.global.u32 	[%rd14+4], %r72;
	add.s32 	%r127, %r127, 2;
$L__BB0_55:
	and.b32  	%r73, %r51, 1;
	setp.eq.b32 	%p14, %r73, 1;
	not.pred 	%p15, %p14;
	@%p15 bra 	$L__BB0_57;
	add.s32 	%r74, %r127, %r5;
	mul.wide.s32 	%rd15, %r74, 4;
	add.s64 	%rd16, %rd3, %rd15;
	mov.b32 	%r75, 0;
	st.global.u32 	[%rd16], %r75;
$L__BB0_57:
	ret;

}
	// .globl	_Z21convolution_2D_sharedPfiiiS_iS_
.visible .entry _Z21convolution_2D_sharedPfiiiS_iS_(
	.param .u64 .ptr .align 1 _Z21convolution_2D_sharedPfiiiS_iS__param_0,
	.param .u32 _Z21convolution_2D_sharedPfiiiS_iS__param_1,
	.param .u32 _Z21convolution_2D_sharedPfiiiS_iS__param_2,
	.param .u32 _Z21convolution_2D_sharedPfiiiS_iS__param_3,
	.param .u64 .ptr .align 1 _Z21convolution_2D_sharedPfiiiS_iS__param_4,
	.param .u32 _Z21convolution_2D_sharedPfiiiS_iS__param_5,
	.param .u64 .ptr .align 1 _Z21convolution_2D_sharedPfiiiS_iS__param_6
)
{
	.reg .pred 	%p<69>;
	.reg .b32 	%r<247>;
	.reg .b32 	%f<104>;
	.reg .b64 	%rd<115>;

	ld.param.u64 	%rd14, [_Z21convolution_2D_sharedPfiiiS_iS__param_0];
	ld.param.u32 	%r77, [_Z21convolution_2D_sharedPfiiiS_iS__param_2];
	ld.param.u32 	%r78, [_Z21convolution_2D_sharedPfiiiS_iS__param_3];
	ld.param.u64 	%rd15, [_Z21convolution_2D_sharedPfiiiS_iS__param_4];
	ld.param.u32 	%r79, [_Z21convolution_2D_sharedPfiiiS_iS__param_5];
	ld.param.u64 	%rd16, [_Z21convolution_2D_sharedPfiiiS_iS__param_6];
	cvta.to.global.u64 	%rd1, %rd14;
	cvta.to.global.u64 	%rd2, %rd15;
	cvta.to.global.u64 	%rd3, %rd16;
	shr.u32 	%r80, %r79, 31;
	add.s32 	%r81, %r79, %r80;
	shr.s32 	%r1, %r81, 1;
	mov.u32 	%r82, %ctaid.x;
	mov.u32 	%r2, %ntid.x;
	mul.lo.s32 	%r3, %r82, %r2;
	mov.u32 	%r4, %tid.x;
	add.s32 	%r5, %r3, %r4;
	mov.u32 	%r83, %ctaid.y;
	mov.u32 	%r6, %ntid.y;
	mul.lo.s32 	%r7, %r83, %r6;
	mov.u32 	%r8, %tid.y;
	add.s32 	%r9, %r7, %r8;
	and.b32  	%r84, %r81, -2;
	add.s32 	%r10, %r84, %r2;
	setp.lt.s32 	%p2, %r78, 1;
	@%p2 bra 	$L__BB1_78;
	ld.param.u32 	%r231, [_Z21convolution_2D_sharedPfiiiS_iS__param_1];
	add.s32 	%r86, %r1, %r4;
	add.s32 	%r87, %r1, %r8;
	setp.lt.s32 	%p3, %r5, %r77;
	setp.lt.s32 	%p4, %r9, %r231;
	and.pred  	%p1, %p3, %p4;
	mul.lo.s32 	%r88, %r77, %r9;
	add.s32 	%r89, %r88, %r5;
	mul.lo.s32 	%r11, %r89, %r78;
	mul.lo.s32 	%r90, %r10, %r87;
	add.s32 	%r91, %r90, %r86;
	mul.lo.s32 	%r12, %r91, %r78;
	sub.s32 	%r92, %r5, %r1;
	max.s32 	%r93, %r92, 0;
	add.s32 	%r94, %r93, %r88;
	mul.lo.s32 	%r13, %r94, %r78;
	add.s32 	%r95, %r90, %r4;
	mul.lo.s32 	%r14, %r95, %r78;
	sub.s32 	%r15, %r2, %r1;
	add.s32 	%r96, %r86, %r3;
	add.s32 	%r97, %r77, -1;
	min.s32 	%r98, %r96, %r97;
	add.s32 	%r99, %r98, %r88;
	mul.lo.s32 	%r16, %r99, %r78;
	add.s32 	%r100, %r91, %r1;
	mul.lo.s32 	%r17, %r100, %r78;
	sub.s32 	%r101, %r9, %r1;
	max.s32 	%r102, %r101, 0;
	mad.lo.s32 	%r103, %r102, %r77, %r5;
	mul.lo.s32 	%r18, %r103, %r78;
	mad.lo.s32 	%r104, %r10, %r8, %r86;
	mul.lo.s32 	%r19, %r104, %r78;
	sub.s32 	%r20, %r6, %r1;
	add.s32 	%r105, %r87, %r7;
	add.s32 	%r106, %r231, -1;
	min.s32 	%r107, %r105, %r106;
	mad.lo.s32 	%r108, %r107, %r77, %r5;
	mul.lo.s32 	%r21, %r108, %r78;
	add.s32 	%r109, %r87, %r1;
	mad.lo.s32 	%r110, %r109, %r10, %r86;
	mul.lo.s32 	%r22, %r110, %r78;
	add.s32 	%r111, %r78, -1;
	and.b32  	%r23, %r78, 3;
	setp.lt.u32 	%p5, %r111, 3;
	mov.b32 	%r235, 0;
	@%p5 bra 	$L__BB1_44;
	mov.b32 	%r233, 0;
	not.pred 	%p6, %p1;
	cvt.s64.s32 	%rd27, %r11;
	cvt.s64.s32 	%rd30, %r13;
	cvt.s64.s32 	%rd33, %r16;
	cvt.s64.s32 	%rd36, %r18;
	cvt.s64.s32 	%rd39, %r21;
$L__BB1_3:
	.pragma "nounroll";
	add.s32 	%r113, %r233, %r12;
	shl.b32 	%r114, %r113, 2;
	mov.u32 	%r115, shared_img;
	add.s32 	%r25, %r115, %r114;
	@%p6 bra 	$L__BB1_5;
	add.s32 	%r116, %r233, %r11;
	mul.wide.s32 	%rd17, %r116, 4;
	add.s64 	%rd18, %rd1, %rd17;
	ld.global.f32 	%f14, [%rd18];
	st.shared.f32 	[%r25], %f14;
$L__BB1_5:
	setp.ge.u32 	%p7, %r4, %r1;
	add.s32 	%r117, %r233, %r14;
	shl.b32 	%r118, %r117, 2;
	add.s32 	%r26, %r115, %r118;
	@%p7 bra 	$L__BB1_7;
	add.s32 	%r120, %r233, %r13;
	mul.wide.s32 	%rd19, %r120, 4;
	add.s64 	%rd20, %rd1, %rd19;
	ld.global.f32 	%f15, [%rd20];
	st.shared.f32 	[%r26], %f15;
$L__BB1_7:
	setp.lt.u32 	%p8, %r4, %r15;
	add.s32 	%r121, %r233, %r17;
	shl.b32 	%r122, %r121, 2;
	add.s32 	%r27, %r115, %r122;
	@%p8 bra 	$L__BB1_9;
	add.s32 	%r124, %r233, %r16;
	mul.wide.s32 	%rd21, %r124, 4;
	add.s64 	%rd22, %rd1, %rd21;
	ld.global.f32 	%f16, [%rd22];
	st.shared.f32 	[%r27], %f16;
$L__BB1_9:
	setp.ge.u32 	%p9, %r8, %r1;
	add.s32 	%r125, %r233, %r19;
	shl.b32 	%r126, %r125, 2;
	add.s32 	%r28, %r115, %r126;
	@%p9 bra 	$L__BB1_11;
	add.s32 	%r128, %r233, %r18;
	mul.wide.s32 	%rd23, %r128, 4;
	add.s64 	%rd24, %rd1, %rd23;
	ld.global.f32 	%f17, [%rd24];
	st.shared.f32 	[%r28], %f17;
$L__BB1_11:
	setp.lt.u32 	%p10, %r8, %r20;
	add.s32 	%r129, %r233, %r22;
	shl.b32 	%r130, %r129, 2;
	add.s32 	%r29, %r115, %r130;
	@%p10 bra 	$L__BB1_13;
	add.s32 	%r132, %r233, %r21;
	mul.wide.s32 	%rd25, %r132, 4;
	add.s64 	%rd26, %rd1, %rd25;
	ld.global.f32 	%f18, [%rd26];
	st.shared.f32 	[%r29], %f18;
$L__BB1_13:
	cvt.u64.u32 	%rd4, %r233;
	add.s64 	%rd28, %rd4, %rd27;
	shl.b64 	%rd29, %rd28, 2;
	add.s64 	%rd5, %rd1, %rd29;
	@%p6 bra 	$L__BB1_15;
	ld.global.f32 	%f19, [%rd5+4];
	st.shared.f32 	[%r25+4], %f19;
$L__BB1_15:
	add.s64 	%rd31, %rd4, %rd30;
	shl.b64 	%rd32, %rd31, 2;
	add.s64 	%rd6, %rd1, %rd32;
	@%p7 bra 	$L__BB1_17;
	ld.global.f32 	%f20, [%rd6+4];
	st.shared.f32 	[%r26+4], %f20;
$L__BB1_17:
	add.s64 	%rd34, %rd4, %rd33;
	shl.b64 	%rd35, %rd34, 2;
	add.s64 	%rd7, %rd1, %rd35;
	@%p8 bra 	$L__BB1_19;
	ld.global.f32 	%f21, [%rd7+4];
	st.shared.f32 	[%r27+4], %f21;
$L__BB1_19:
	add.s64 	%rd37, %rd4, %rd36;
	shl.b64 	%rd38, %rd37, 2;
	add.s64 	%rd8, %rd1, %rd38;
	@%p9 bra 	$L__BB1_21;
	ld.global.f32 	%f22, [%rd8+4];
	st.shared.f32 	[%r28+4], %f22;
$L__BB1_21:
	add.s64 	%rd40, %rd4, %rd39;
	shl.b64 	%rd41, %rd40, 2;
	add.s64 	%rd9, %rd1, %rd41;
	@%p10 bra 	$L__BB1_23;
	ld.global.f32 	%f23, [%rd9+4];
	st.shared.f32 	[%r29+4], %f23;
$L__BB1_23:
	@%p6 bra 	$L__BB1_25;
	ld.global.f32 	%f24, [%rd5+8];
	st.shared.f32 	[%r25+8], %f24;
$L__BB1_25:
	setp.ge.u32 	%p17, %r4, %r1;
	@%p17 bra 	$L__BB1_27;
	ld.global.f32 	%f25, [%rd6+8];
	st.shared.f32 	[%r26+8], %f25;
$L__BB1_27:
	setp.lt.u32 	%p18, %r4, %r15;
	@%p18 bra 	$L__BB1_29;
	ld.global.f32 	%f26, [%rd7+8];
	st.shared.f32 	[%r27+8], %f26;
$L__BB1_29:
	setp.ge.u32 	%p19, %r8, %r1;
	@%p19 bra 	$L__BB1_31;
	ld.global.f32 	%f27, [%rd8+8];
	st.shared.f32 	[%r28+8], %f27;
$L__BB1_31:
	setp.lt.u32 	%p20, %r8, %r20;
	@%p20 bra 	$L__BB1_33;
	ld.global.f32 	%f28, [%rd9+8];
	st.shared.f32 	[%r29+8], %f28;
$L__BB1_33:
	@%p6 bra 	$L__BB1_35;
	ld.global.f32 	%f29, [%rd5+12];
	st.shared.f32 	[%r25+12], %f29;
$L__BB1_35:
	@%p17 bra 	$L__BB1_37;
	ld.global.f32 	%f30, [%rd6+12];
	st.shared.f32 	[%r26+12], %f30;
$L__BB1_37:
	@%p18 bra 	$L__BB1_39;
	ld.global.f32 	%f31, [%rd7+12];
	st.shared.f32 	[%r27+12], %f31;
$L__BB1_39:
	@%p19 bra 	$L__BB1_41;
	ld.global.f32 	%f32, [%rd8+12];
	st.shared.f32 	[%r28+12], %f32;
$L__BB1_41:
	@%p20 bra 	$L__BB1_43;
	ld.global.f32 	%f33, [%rd9+12];
	st.shared.f32 	[%r29+12], %f33;
$L__BB1_43:
	add.s32 	%r233, %r233, 4;
	and.b32  	%r235, %r78, 2147483644;
	setp.ne.s32 	%p26, %r233, %r235;
	@%p26 bra 	$L__BB1_3;
$L__BB1_44:
	setp.eq.s32 	%p27, %r23, 0;
	@%p27 bra 	$L__BB1_78;
	setp.eq.s32 	%p28, %r23, 1;
	@%p28 bra 	$L__BB1_67;
	add.s32 	%r133, %r235, %r12;
	shl.b32 	%r134, %r133, 2;
	mov.u32 	%r135, shared_img;
	add.s32 	%r33, %r135, %r134;
	not.pred 	%p29, %p1;
	@%p29 bra 	$L__BB1_48;
	add.s32 	%r136, %r235, %r11;
	mul.wide.s32 	%rd42, %r136, 4;
	add.s64 	%rd43, %rd1, %rd42;
	ld.global.f32 	%f34, [%rd43];
	st.shared.f32 	[%r33], %f34;
$L__BB1_48:
	setp.ge.u32 	%p30, %r4, %r1;
	add.s32 	%r137, %r235, %r14;
	shl.b32 	%r138, %r137, 2;
	add.s32 	%r34, %r135, %r138;
	@%p30 bra 	$L__BB1_50;
	add.s32 	%r140, %r235, %r13;
	mul.wide.s32 	%rd44, %r140, 4;
	add.s64 	%rd45, %rd1, %rd44;
	ld.global.f32 	%f35, [%rd45];
	st.shared.f32 	[%r34], %f35;
$L__BB1_50:
	setp.lt.u32 	%p31, %r4, %r15;
	add.s32 	%r141, %r235, %r17;
	shl.b32 	%r142, %r141, 2;
	add.s32 	%r35, %r135, %r142;
	@%p31 bra 	$L__BB1_52;
	add.s32 	%r144, %r235, %r16;
	mul.wide.s32 	%rd46, %r144, 4;
	add.s64 	%rd47, %rd1, %rd46;
	ld.global.f32 	%f36, [%rd47];
	st.shared.f32 	[%r35], %f36;
$L__BB1_52:
	setp.ge.u32 	%p32, %r8, %r1;
	add.s32 	%r145, %r235, %r19;
	shl.b32 	%r146, %r145, 2;
	add.s32 	%r36, %r135, %r146;
	@%p32 bra 	$L__BB1_54;
	add.s32 	%r148, %r235, %r18;
	mul.wide.s32 	%rd48, %r148, 4;
	add.s64 	%rd49, %rd1, %rd48;
	ld.global.f32 	%f37, [%rd49];
	st.shared.f32 	[%r36], %f37;
$L__BB1_54:
	setp.lt.u32 	%p33, %r8, %r20;
	add.s32 	%r149, %r235, %r22;
	shl.b32 	%r150, %r149, 2;
	add.s32 	%r37, %r135, %r150;
	@%p33 bra 	$L__BB1_56;
	add.s32 	%r152, %r235, %r21;
	mul.wide.s32 	%rd50, %r152, 4;
	add.s64 	%rd51, %rd1, %rd50;
	ld.global.f32 	%f38, [%rd51];
	st.shared.f32 	[%r37], %f38;
$L__BB1_56:
	@%p29 bra 	$L__BB1_58;
	cvt.s64.s32 	%rd52, %r11;
	cvt.u64.u32 	%rd53, %r235;
	add.s64 	%rd54, %rd53, %rd52;
	shl.b64 	%rd55, %rd54, 2;
	add.s64 	%rd56, %rd1, %rd55;
	ld.global.f32 	%f39, [%rd56+4];
	st.shared.f32 	[%r33+4], %f39;
$L__BB1_58:
	setp.ge.u32 	%p35, %r4, %r1;
	@%p35 bra 	$L__BB1_60;
	cvt.s64.s32 	%rd57, %r13;
	cvt.u64.u32 	%rd58, %r235;
	add.s64 	%rd59, %rd58, %rd57;
	shl.b64 	%rd60, %rd59, 2;
	add.s64 	%rd61, %rd1, %rd60;
	ld.global.f32 	%f40, [%rd61+4];
	st.shared.f32 	[%r34+4], %f40;
$L__BB1_60:
	setp.lt.u32 	%p36, %r4, %r15;
	@%p36 bra 	$L__BB1_62;
	cvt.s64.s32 	%rd62, %r16;
	cvt.u64.u32 	%rd63, %r235;
	add.s64 	%rd64, %rd63, %rd62;
	shl.b64 	%rd65, %rd64, 2;
	add.s64 	%rd66, %rd1, %rd65;
	ld.global.f32 	%f41, [%rd66+4];
	st.shared.f32 	[%r35+4], %f41;
$L__BB1_62:
	setp.ge.u32 	%p37, %r8, %r1;
	@%p37 bra 	$L__BB1_64;
	cvt.s64.s32 	%rd67, %r18;
	cvt.u64.u32 	%rd68, %r235;
	add.s64 	%rd69, %rd68, %rd67;
	shl.b64 	%rd70, %rd69, 2;
	add.s64 	%rd71, %rd1, %rd70;
	ld.global.f32 	%f42, [%rd71+4];
	st.shared.f32 	[%r36+4], %f42;
$L__BB1_64:
	setp.lt.u32 	%p38, %r8, %r20;
	@%p38 bra 	$L__BB1_66;
	cvt.s64.s32 	%rd72, %r21;
	cvt.u64.u32 	%rd73, %r235;
	add.s64 	%rd74, %rd73, %rd72;
	shl.b64 	%rd75, %rd74, 2;
	add.s64 	%rd76, %rd1, %rd75;
	ld.global.f32 	%f43, [%rd76+4];
	st.shared.f32 	[%r37+4], %f43;
$L__BB1_66:
	add.s32 	%r235, %r235, 2;
$L__BB1_67:
	and.b32  	%r153, %r78, 1;
	setp.eq.b32 	%p39, %r153, 1;
	not.pred 	%p40, %p39;
	@%p40 bra 	$L__BB1_78;
	not.pred 	%p41, %p1;
	@%p41 bra 	$L__BB1_70;
	add.s32 	%r154, %r235, %r11;
	mul.wide.s32 	%rd77, %r154, 4;
	add.s64 	%rd78, %rd1, %rd77;
	ld.global.f32 	%f44, [%rd78];
	add.s32 	%r155, %r235, %r12;
	shl.b32 	%r156, %r155, 2;
	mov.u32 	%r157, shared_img;
	add.s32 	%r158, %r157, %r156;
	st.shared.f32 	[%r158], %f44;
$L__BB1_70:
	setp.ge.u32 	%p42, %r4, %r1;
	@%p42 bra 	$L__BB1_72;
	add.s32 	%r159, %r235, %r13;
	mul.wide.s32 	%rd79, %r159, 4;
	add.s64 	%rd80, %rd1, %rd79;
	ld.global.f32 	%f45, [%rd80];
	add.s32 	%r160, %r235, %r14;
	shl.b32 	%r161, %r160, 2;
	mov.u32 	%r162, shared_img;
	add.s32 	%r163, %r162, %r161;
	st.shared.f32 	[%r163], %f45;
$L__BB1_72:
	setp.lt.u32 	%p43, %r4, %r15;
	@%p43 bra 	$L__BB1_74;
	add.s32 	%r164, %r235, %r16;
	mul.wide.s32 	%rd81, %r164, 4;
	add.s64 	%rd82, %rd1, %rd81;
	ld.global.f32 	%f46, [%rd82];
	add.s32 	%r165, %r235, %r17;
	shl.b32 	%r166, %r165, 2;
	mov.u32 	%r167, shared_img;
	add.s32 	%r168, %r167, %r166;
	st.shared.f32 	[%r168], %f46;
$L__BB1_74:
	setp.ge.u32 	%p44, %r8, %r1;
	@%p44 bra 	$L__BB1_76;
	add.s32 	%r169, %r235, %r18;
	mul.wide.s32 	%rd83, %r169, 4;
	add.s64 	%rd84, %rd1, %rd83;
	ld.global.f32 	%f47, [%rd84];
	add.s32 	%r170, %r235, %r19;
	shl.b32 	%r171, %r170, 2;
	mov.u32 	%r172, shared_img;
	add.s32 	%r173, %r172, %r171;
	st.shared.f32 	[%r173], %f47;
$L__BB1_76:
	setp.lt.u32 	%p45, %r8, %r20;
	@%p45 bra 	$L__BB1_78;
	add.s32 	%r174, %r235, %r21;
	mul.wide.s32 	%rd85, %r174, 4;
	add.s64 	%rd86, %rd1, %rd85;
	ld.global.f32 	%f48, [%rd86];
	add.s32 	%r175, %r235, %r22;
	shl.b32 	%r176, %r175, 2;
	mov.u32 	%r177, shared_img;
	add.s32 	%r178, %r177, %r176;
	st.shared.f32 	[%r178], %f48;
$L__BB1_78:
	ld.param.u32 	%r232, [_Z21convolution_2D_sharedPfiiiS_iS__param_1];
	setp.lt.s32 	%p46, %r78, 1;
	bar.sync 	0;
	setp.ge.s32 	%p47, %r5, %r77;
	setp.ge.s32 	%p48, %r9, %r232;
	or.pred  	%p49, %p47, %p48;
	or.pred  	%p50, %p49, %p46;
	@%p50 bra 	$L__BB1_106;
	setp.lt.s32 	%p51, %r79, 1;
	mad.lo.s32 	%r179, %r77, %r9, %r5;
	mul.lo.s32 	%r40, %r179, %r78;
	@%p51 bra 	$L__BB1_95;
	and.b32  	%r41, %r79, 7;
	add.s32 	%r42, %r41, -1;
	and.b32  	%r43, %r79, 3;
	and.b32  	%r44, %r79, 2147483640;
	and.b32  	%r45, %r79, 1;
	neg.s32 	%r46, %r44;
	shl.b32 	%r47, %r78, 2;
	shl.b32 	%r48, %r78, 5;
	add.s64 	%rd10, %rd2, 16;
	mov.b32 	%r236, 0;
$L__BB1_81:
	shl.b32 	%r194, %r236, 2;
	mov.u32 	%r195, shared_img;
	add.s32 	%r50, %r195, %r194;
	mov.f32 	%f103, 0f00000000;
	mov.b32 	%r237, 0;
$L__BB1_82:
	setp.lt.u32 	%p60, %r79, 8;
	add.s32 	%r197, %r8, %r237;
	mad.lo.s32 	%r52, %r197, %r10, %r4;
	mul.lo.s32 	%r53, %r237, %r79;
	mov.b32 	%r241, 0;
	@%p60 bra 	$L__BB1_85;
	mad.lo.s32 	%r238, %r47, %r52, %r50;
	mul.wide.u32 	%rd95, %r53, 4;
	add.s64 	%rd114, %rd10, %rd95;
	mov.u32 	%r239, %r46;
$L__BB1_84:
	.pragma "nounroll";
	ld.shared.f32 	%f51, [%r238];
	ld.global.f32 	%f52, [%rd114+-16];
	fma.rn.f32 	%f53, %f51, %f52, %f103;
	add.s32 	%r198, %r238, %r47;
	ld.shared.f32 	%f54, [%r198];
	ld.global.f32 	%f55, [%rd114+-12];
	fma.rn.f32 	%f56, %f54, %f55, %f53;
	add.s32 	%r199, %r198, %r47;
	ld.shared.f32 	%f57, [%r199];
	ld.global.f32 	%f58, [%rd114+-8];
	fma.rn.f32 	%f59, %f57, %f58, %f56;
	add.s32 	%r200, %r199, %r47;
	ld.shared.f32 	%f60, [%r200];
	ld.global.f32 	%f61, [%rd114+-4];
	fma.rn.f32 	%f62, %f60, %f61, %f59;
	add.s32 	%r201, %r200, %r47;
	ld.shared.f32 	%f63, [%r201];
	ld.global.f32 	%f64, [%rd114];
	fma.rn.f32 	%f65, %f63, %f64, %f62;
	add.s32 	%r202, %r201, %r47;
	ld.shared.f32 	%f66, [%r202];
	ld.global.f32 	%f67, [%rd114+4];
	fma.rn.f32 	%f68, %f66, %f67, %f65;
	add.s32 	%r203, %r202, %r47;
	ld.shared.f32 	%f69, [%r203];
	ld.global.f32 	%f70, [%rd114+8];
	fma.rn.f32 	%f71, %f69, %f70, %f68;
	add.s32 	%r204, %r203, %r47;
	ld.shared.f32 	%f72, [%r204];
	ld.global.f32 	%f73, [%rd114+12];
	fma.rn.f32 	%f103, %f72, %f73, %f71;
	add.s32 	%r239, %r239, 8;
	add.s32 	%r238, %r238, %r48;
	add.s64 	%rd114, %rd114, 32;
	setp.ne.s32 	%p61, %r239, 0;
	mov.u32 	%r241, %r44;
	@%p61 bra 	$L__BB1_84;
$L__BB1_85:
	setp.eq.s32 	%p62, %r41, 0;
	@%p62 bra 	$L__BB1_93;
	setp.lt.u32 	%p63, %r42, 3;
	@%p63 bra 	$L__BB1_88;
	add.s32 	%r205, %r52, %r241;
	mad.lo.s32 	%r206, %r205, %r78, %r236;
	shl.b32 	%r207, %r206, 2;
	add.s32 	%r209, %r195, %r207;
	ld.shared.f32 	%f75, [%r209];
	add.s32 	%r210, %r241, %r53;
	mul.wide.u32 	%rd96, %r210, 4;
	add.s64 	%rd97, %rd2, %rd96;
	ld.global.f32 	%f76, [%rd97];
	fma.rn.f32 	%f77, %f75, %f76, %f103;
	add.s32 	%r211, %r209, %r47;
	ld.shared.f32 	%f78, [%r211];
	cvt.u64.u32 	%rd98, %r53;
	cvt.u64.u32 	%rd99, %r241;
	add.s64 	%rd100, %rd99, %rd98;
	shl.b64 	%rd101, %rd100, 2;
	add.s64 	%rd102, %rd2, %rd101;
	ld.global.f32 	%f79, [%rd102+4];
	fma.rn.f32 	%f80, %f78, %f79, %f77;
	add.s32 	%r212, %r211, %r47;
	ld.shared.f32 	%f81, [%r212];
	ld.global.f32 	%f82, [%rd102+8];
	fma.rn.f32 	%f83, %f81, %f82, %f80;
	add.s32 	%r213, %r212, %r47;
	ld.shared.f32 	%f84, [%r213];
	ld.global.f32 	%f85, [%rd102+12];
	fma.rn.f32 	%f103, %f84, %f85, %f83;
	add.s32 	%r241, %r241, 4;
$L__BB1_88:
	setp.eq.s32 	%p64, %r43, 0;
	@%p64 bra 	$L__BB1_93;
	setp.eq.s32 	%p65, %r43, 1;
	@%p65 bra 	$L__BB1_91;
	add.s32 	%r214, %r52, %r241;
	mad.lo.s32 	%r215, %r214, %r78, %r236;
	shl.b32 	%r216, %r215, 2;
	add.s32 	%r218, %r195, %r216;
	ld.shared.f32 	%f87, [%r218];
	add.s32 	%r219, %r241, %r53;
	mul.wide.u32 	%rd103, %r219, 4;
	add.s64 	%rd104, %rd2, %rd103;
	ld.global.f32 	%f88, [%rd104];
	fma.rn.f32 	%f89, %f87, %f88, %f103;
	add.s32 	%r220, %r218, %r47;
	ld.shared.f32 	%f90, [%r220];
	cvt.u64.u32 	%rd105, %r53;
	cvt.u64.u32 	%rd106, %r241;
	add.s64 	%rd107, %rd106, %rd105;
	shl.b64 	%rd108, %rd107, 2;
	add.s64 	%rd109, %rd2, %rd108;
	ld.global.f32 	%f91, [%rd109+4];
	fma.rn.f32 	%f103, %f90, %f91, %f89;
	add.s32 	%r241, %r241, 2;
$L__BB1_91:
	setp.eq.s32 	%p66, %r45, 0;
	@%p66 bra 	$L__BB1_93;
	add.s32 	%r221, %r52, %r241;
	mad.lo.s32 	%r222, %r221, %r78, %r236;
	shl.b32 	%r223, %r222, 2;
	add.s32 	%r225, %r195, %r223;
	ld.shared.f32 	%f92, [%r225];
	add.s32 	%r226, %r241, %r53;
	mul.wide.u32 	%rd110, %r226, 4;
	add.s64 	%rd111, %rd2, %rd110;
	ld.global.f32 	%f93, [%rd111];
	fma.rn.f32 	%f103, %f92, %f93, %f103;
$L__BB1_93:
	add.s32 	%r237, %r237, 1;
	setp.ne.s32 	%p67, %r237, %r79;
	@%p67 bra 	$L__BB1_82;
	cvt.rzi.s32.f32 	%r227, %f103;
	max.s32 	%r228, %r227, 0;
	min.s32 	%r229, %r228, 255;
	cvt.rn.f32.u32 	%f94, %r229;
	add.s32 	%r230, %r236, %r40;
	mul.wide.s32 	%rd112, %r230, 4;
	add.s64 	%rd113, %rd3, %rd112;
	st.global.f32 	[%rd113], %f94;
	add.s32 	%r236, %r236, 1;
	setp.eq.s32 	%p68, %r236, %r78;
	@%p68 bra 	$L__BB1_106;
	bra.uni 	$L__BB1_81;
$L__BB1_95:
	add.s32 	%r181, %r78, -1;
	and.b32  	%r66, %r78, 7;
	setp.lt.u32 	%p52, %r181, 7;
	mov.b32 	%r245, 0;
	@%p52 bra 	$L__BB1_98;
	and.b32  	%r245, %r78, 2147483640;
	mov.b32 	%r243, 0;
$L__BB1_97:
	.pragma "nounroll";
	add.s32 	%r183, %r243, %r40;
	mul.wide.s32 	%rd87, %r183, 4;
	add.s64 	%rd88, %rd3, %rd87;
	mov.b32 	%r184, 0;
	st.global.u32 	[%rd88], %r184;
	st.global.u32 	[%rd88+4], %r184;
	st.global.u32 	[%rd88+8], %r184;
	st.global.u32 	[%rd88+12], %r184;
	st.global.u32 	[%rd88+16], %r184;
	st.global.u32 	[%rd88+20], %r184;
	st.global.u32 	[%rd88+24], %r184;
	st.global.u32 	[%rd88+28], %r184;
	add.s32 	%r243, %r243, 8;
	setp.ne.s32 	%p53, %r243, %r245;
	@%p53 bra 	$L__BB1_97;
$L__BB1_98:
	setp.eq.s32 	%p54, %r66, 0;
	@%p54 bra 	$L__BB1_106;
	and.b32  	%r71, %r78, 3;
	setp.lt.u32 	%p55, %r66, 4;
	@%p55 bra 	$L__BB1_101;
	add.s32 	%r185, %r245, %r40;
	mul.wide.s32 	%rd89, %r185, 4;
	add.s64 	%rd90, %rd3, %rd89;
	mov.b32 	%r186, 0;
	st.global.u32 	[%rd90], %r186;
	st.global.u32 	[%rd90+4], %r186;
	st.global.u32 	[%rd90+8], %r186;
	st.global.u32 	[%rd90+12], %r186;
	add.s32 	%r245, %r245, 4;
$L__BB1_101:
	setp.eq.s32 	%p56, %r71, 0;
	@%p56 bra 	$L__BB1_106;
	setp.eq.s32 	%p57, %r71, 1;
	@%p57 bra 	$L__BB1_104;
	add.s32 	%r187, %r245, %r40;
	mul.wide.s32 	%rd91, %r187, 4;
	add.s64 	%rd92, %rd3, %rd91;
	mov.b32 	%r188, 0;
	st.global.u32 	[%rd92], %r188;
	st.global.u32 	[%rd92+4], %r188;
	add.s32 	%r245, %r245, 2;
$L__BB1_104:
	and.b32  	%r189, %r78, 1;
	setp.eq.b32 	%p58, %r189, 1;
	not.pred 	%p59, %p58;
	@%p59 bra 	$L__BB1_106;
	add.s32 	%r190, %r245, %r40;
	mul.wide.s32 	%rd93, %r190, 4;
	add.s64 	%rd94, %rd3, %rd93;
	mov.b32 	%r191, 0;
	st.global.u32 	[%rd94], %r191;
$L__BB1_106:
	ret;

}


// ===== COMPILED SASS (sm_100) =====

	.target	sm_100

	.elftype	@"ET_EXEC"


//--------------------- .note.nv.tkinfo           --------------------------
	.section	.note.nv.tkinfo,"",@"SHT_NOTE"
	.sectionflags	@"SHF_NOTE_NV_TKINFO"
	.tkinfo
        /*0018*/ 	.word	0x00000002
        /*0030*/ 	.string	""
        /*0030*/ 	.string	"ptxas"
        /*0030*/ 	.string	"Cuda compilation tools, release 13.0, V13.0.88"
        /*0030*/ 	.string	"Build cuda_13.0.r13.0/compiler.36424714_0"
        /*0030*/ 	.string	"-arch sm_100 -m 64 "



//--------------------- .note.nv.cuinfo           --------------------------
	.section	.note.nv.cuinfo,"",@"SHT_NOTE"
	.sectionflags	@"SHF_NOTE_NV_CUINFO"
        /*0018*/ 	.short	0x0002
        /*001a*/ 	.short	0x0064
        /*001c*/ 	.short	0x0082
	.zero		2


//--------------------- .nv.info                  --------------------------
	.section	.nv.info,"",@"SHT_CUDA_INFO"
	.align	4


	//----- nvinfo : EIATTR_REGCOUNT
	.align		4
        /*0000*/ 	.byte	0x04, 0x2f
        /*0002*/ 	.short	(.L_1 - .L_0)
	.align		4
.L_0:
        /*0004*/ 	.word	index@(_Z14convolution_2DPfiiiS_iS_)
        /*0008*/ 	.word	0x00000020


	//----- nvinfo : EIATTR_FRAME_SIZE
	.align		4
.L_1:
        /*000c*/ 	.byte	0x04, 0x11
        /*000e*/ 	.short	(.L_3 - .L_2)
	.align		4
.L_2:
        /*0010*/ 	.word	index@(_Z14convolution_2DPfiiiS_iS_)
        /*0014*/ 	.word	0x00000000


	//----- nvinfo : EIATTR_REGCOUNT
	.align		4
.L_3:
        /*0018*/ 	.byte	0x04, 0x2f
        /*001a*/ 	.short	(.L_5 - .L_4)
	.align		4
.L_4:
        /*001c*/ 	.word	index@(_Z21convolution_2D_sharedPfiiiS_iS_)
        /*0020*/ 	.word	0x00000020


	//----- nvinfo : EIATTR_FRAME_SIZE
	.align		4
.L_5:
        /*0024*/ 	.byte	0x04, 0x11
        /*0026*/ 	.short	(.L_7 - .L_6)
	.align		4
.L_6:
        /*0028*/ 	.word	index@(_Z21convolution_2D_sharedPfiiiS_iS_)
        /*002c*/ 	.word	0x00000000


	//----- nvinfo : EIATTR_MIN_STACK_SIZE
	.align		4
.L_7:
        /*0030*/ 	.byte	0x04, 0x12
        /*0032*/ 	.short	(.L_9 - .L_8)
	.align		4
.L_8:
        /*0034*/ 	.word	index@(_Z21convolution_2D_sharedPfiiiS_iS_)
        /*0038*/ 	.word	0x00000000


	//----- nvinfo : EIATTR_MIN_STACK_SIZE
	.align		4
.L_9:
        /*003c*/ 	.byte	0x04, 0x12
        /*003e*/ 	.short	(.L_11 - .L_10)
	.align		4
.L_10:
        /*0040*/ 	.word	index@(_Z14convolution_2DPfiiiS_iS_)
        /*0044*/ 	.word	0x00000000
.L_11:


//--------------------- .nv.compat                --------------------------
	.section	.nv.compat,"",@"SHT_CUDA_COMPAT_INFO"
	.align	4
        /*0000*/ 	.byte	0x02, 0x09, 0x00, 0x00, 0x02, 0x02, 0x01, 0x00, 0x02, 0x05, 0x05, 0x00, 0x03, 0x07, 0x01, 0x01
        /*0010*/ 	.byte	0x02, 0x03, 0x00, 0x00, 0x02, 0x06, 0x01, 0x00, 0x04, 0x0b, 0x08, 0x00, 0x09, 0x00, 0x00, 0x00
        /*0020*/ 	.byte	0x00, 0x00, 0x00, 0x00


//--------------------- .nv.info._Z21convolution_2D_sharedPfiiiS_iS_ --------------------------
	.section	.nv.info._Z21convolution_2D_sharedPfiiiS_iS_,"",@"SHT_CUDA_INFO"
	.sectionflags	@""
	.align	4


	//----- nvinfo : EIATTR_CUDA_API_VERSION
	.align		4
        /*0000*/ 	.byte	0x04, 0x37
        /*0002*/ 	.short	(.L_13 - .L_12)
.L_12:
        /*0004*/ 	.word	0x00000082


	//----- nvinfo : EIATTR_KPARAM_INFO
	.align		4
.L_13:
        /*0008*/ 	.byte	0x04, 0x17
        /*000a*/ 	.short	(.L_15 - .L_14)
.L_14:
        /*000c*/ 	.word	0x00000000
        /*0010*/ 	.short	0x0006
        /*0012*/ 	.short	0x0028
        /*0014*/ 	.byte	0x00, 0xf5, 0x21, 0x00


	//----- nvinfo : EIATTR_KPARAM_INFO
	.align		4
.L_15:
        /*0018*/ 	.byte	0x04, 0x17
        /*001a*/ 	.short	(.L_17 - .L_16)
.L_16:
        /*001c*/ 	.word	0x00000000
        /*0020*/ 	.short	0x0005
        /*0022*/ 	.short	0x0020
        /*0024*/ 	.byte	0x00, 0xf0, 0x11, 0x00


	//----- nvinfo : EIATTR_KPARAM_INFO
	.align		4
.L_17:
        /*0028*/ 	.byte	0x04, 0x17
        /*002a*/ 	.short	(.L_19 - .L_18)
.L_18:
        /*002c*/ 	.word	0x00000000
        /*0030*/ 	.short	0x0004
        /*0032*/ 	.short	0x0018
        /*0034*/ 	.byte	0x00, 0xf5, 0x21, 0x00


	//----- nvinfo : EIATTR_KPARAM_INFO
	.align		4
.L_19:
        /*0038*/ 	.byte	0x04, 0x17
        /*003a*/ 	.short	(.L_21 - .L_20)
.L_20:
        /*003c*/ 	.word	0x00000000
        /*0040*/ 	.short	0x0003
        /*0042*/ 	.short	0x0010
        /*0044*/ 	.byte	0x00, 0xf0, 0x11, 0x00


	//----- nvinfo : EIATTR_KPARAM_INFO
	.align		4
.L_21:
        /*0048*/ 	.byte	0x04, 0x17
        /*004a*/ 	.short	(.L_23 - .L_22)
.L_22:
        /*004c*/ 	.word	0x00000000
        /*0050*/ 	.short	0x0002
        /*0052*/ 	.short	0x000c
        /*0054*/ 	.byte	0x00, 0xf0, 0x11, 0x00


	//----- nvinfo : EIATTR_KPARAM_INFO
	.align		4
.L_23:
        /*0058*/ 	.byte	0x04, 0x17
        /*005a*/ 	.short	(.L_25 - .L_24)
.L_24:
        /*005c*/ 	.word	0x00000000
        /*0060*/ 	.short	0x0001
        /*0062*/ 	.short	0x0008
        /*0064*/ 	.byte	0x00, 0xf0, 0x11, 0x00


	//----- nvinfo : EIATTR_KPARAM_INFO
	.align		4
.L_25:
        /*0068*/ 	.byte	0x04, 0x17
        /*006a*/ 	.short	(.L_27 - .L_26)
.L_26:
        /*006c*/ 	.word	0x00000000
        /*0070*/ 	.short	0x0000
        /*0072*/ 	.short	0x0000
        /*0074*/ 	.byte	0x00, 0xf5, 0x21, 0x00


	//----- nvinfo : EIATTR_SPARSE_MMA_MASK
	.align		4
.L_27:
        /*0078*/ 	.byte	0x03, 0x50
        /*007a*/ 	.short	0x0000


	//----- nvinfo : EIATTR_MAXREG_COUNT
	.align		4
        /*007c*/ 	.byte	0x03, 0x1b
        /*007e*/ 	.short	0x00ff


	//----- nvinfo : EIATTR_NUM_BARRIERS
	.align		4
        /*0080*/ 	.byte	0x02, 0x4c
        /*0082*/ 	.byte	0x01
	.zero		1


	//----- nvinfo : EIATTR_MERCURY_ISA_VERSION
	.align		4
        /*0084*/ 	.byte	0x03, 0x5f
        /*0086*/ 	.short	0x0101


	//----- nvinfo : EIATTR_VRC_CTA_INIT_COUNT
	.align		4
        /*0088*/ 	.byte	0x02, 0x4a
	.zero		1
	.zero		1


	//----- nvinfo : EIATTR_EXIT_INSTR_OFFSETS
	.align		4
        /*008c*/ 	.byte	0x04, 0x1c
        /*008e*/ 	.short	(.L_29 - .L_28)


	//   ....[0]....
.L_28:
        /*0090*/ 	.word	0x000014e0


	//   ....[1]....
        /*0094*/ 	.word	0x00001eb0


	//   ....[2]....
        /*0098*/ 	.word	0x00002030


	//   ....[3]....
        /*009c*/ 	.word	0x00002110


	//   ....[4]....
        /*00a0*/ 	.word	0x00002200


	//   ....[5]....
        /*00a4*/ 	.word	0x00002260


	//----- nvinfo : EIATTR_CBANK_PARAM_SIZE
	.align		4
.L_29:
        /*00a8*/ 	.byte	0x03, 0x19
        /*00aa*/ 	.short	0x0030


	//----- nvinfo : EIATTR_PARAM_CBANK
	.align		4
        /*00ac*/ 	.byte	0x04, 0x0a
        /*00ae*/ 	.short	(.L_31 - .L_30)
	.align		4
.L_30:
        /*00b0*/ 	.word	index@(.nv.constant0._Z21convolution_2D_sharedPfiiiS_iS_)
        /*00b4*/ 	.short	0x0380
        /*00b6*/ 	.short	0x0030


	//----- nvinfo : EIATTR_SW_WAR
	.align		4
.L_31:
        /*00b8*/ 	.byte	0x04, 0x36
        /*00ba*/ 	.short	(.L_33 - .L_32)
.L_32:
        /*00bc*/ 	.word	0x00000008
.L_33:


//--------------------- .nv.info._Z14convolution_2DPfiiiS_iS_ --------------------------
	.section	.nv.info._Z14convolution_2DPfiiiS_iS_,"",@"SHT_CUDA_INFO"
	.sectionflags	@""
	.align	4


	//----- nvinfo : EIATTR_CUDA_API_VERSION
	.align		4
        /*0000*/ 	.byte	0x04, 0x37
        /*0002*/ 	.short	(.L_35 - .L_34)
.L_34:
        /*0004*/ 	.word	0x00000082


	//----- nvinfo : EIATTR_KPARAM_INFO
	.align		4
.L_35:
        /*0008*/ 	.byte	0x04, 0x17
        /*000a*/ 	.short	(.L_37 - .L_36)
.L_36:
        /*000c*/ 	.word	0x00000000
        /*0010*/ 	.short	0x0006
        /*0012*/ 	.short	0x0028
        /*0014*/ 	.byte	0x00, 0xf5, 0x21, 0x00


	//----- nvinfo : EIATTR_KPARAM_INFO
	.align		4
.L_37:
        /*0018*/ 	.byte	0x04, 0x17
        /*001a*/ 	.short	(.L_39 - .L_38)
.L_38:
        /*001c*/ 	.word	0x00000000
        /*0020*/ 	.short	0x0005
        /*0022*/ 	.short	0x0020
        /*0024*/ 	.byte	0x00, 0xf0, 0x11, 0x00


	//----- nvinfo : EIATTR_KPARAM_INFO
	.align		4
.L_39:
        /*0028*/ 	.byte	0x04, 0x17
        /*002a*/ 	.short	(.L_41 - .L_40)
.L_40:
        /*002c*/ 	.word	0x00000000
        /*0030*/ 	.short	0x0004
        /*0032*/ 	.short	0x0018
        /*0034*/ 	.byte	0x00, 0xf5, 0x21, 0x00


	//----- nvinfo : EIATTR_KPARAM_INFO
	.align		4
.L_41:
        /*0038*/ 	.byte	0x04, 0x17
        /*003a*/ 	.short	(.L_43 - .L_42)
.L_42:
        /*003c*/ 	.word	0x00000000
        /*0040*/ 	.short	0x0003
        /*0042*/ 	.short	0x0010
        /*0044*/ 	.byte	0x00, 0xf0, 0x11, 0x00


	//----- nvinfo : EIATTR_KPARAM_INFO
	.align		4
.L_43:
        /*0048*/ 	.byte	0x04, 0x17
        /*004a*/ 	.short	(.L_45 - .L_44)
.L_44:
        /*004c*/ 	.word	0x00000000
        /*0050*/ 	.short	0x0002
        /*0052*/ 	.short	0x000c
        /*0054*/ 	.byte	0x00, 0xf0, 0x11, 0x00


	//----- nvinfo : EIATTR_KPARAM_INFO
	.align		4
.L_45:
        /*0058*/ 	.byte	0x04, 0x17
        /*005a*/ 	.short	(.L_47 - .L_46)
.L_46:
        /*005c*/ 	.word	0x00000000
        /*0060*/ 	.short	0x0001
        /*0062*/ 	.short	0x0008
        /*0064*/ 	.byte	0x00, 0xf0, 0x11, 0x00


	//----- nvinfo : EIATTR_KPARAM_INFO
	.align		4
.L_47:
        /*0068*/ 	.byte	0x04, 0x17
        /*006a*/ 	.short	(.L_49 - .L_48)
.L_48:
        /*006c*/ 	.word	0x00000000
        /*0070*/ 	.short	0x0000
        /*0072*/ 	.short	0x0000
        /*0074*/ 	.byte	0x00, 0xf5, 0x21, 0x00


	//----- nvinfo : EIATTR_SPARSE_MMA_MASK
	.align		4
.L_49:
        /*0078*/ 	.byte	0x03, 0x50
        /*007a*/ 	.short	0x0000


	//----- nvinfo : EIATTR_MAXREG_COUNT
	.align		4
        /*007c*/ 	.byte	0x03, 0x1b
        /*007e*/ 	.short	0x00ff


	//----- nvinfo : EIATTR_MERCURY_ISA_VERSION
	.align		4
        /*0080*/ 	.byte	0x03, 0x5f
        /*0082*/ 	.short	0x0101


	//----- nvinfo : EIATTR_VRC_CTA_INIT_COUNT
	.align		4
        /*0084*/ 	.byte	0x02, 0x4a
	.zero		1
	.zero		1


	//----- nvinfo : EIATTR_EXIT_INSTR_OFFSETS
	.align		4
        /*0088*/ 	.byte	0x04, 0x1c
        /*008a*/ 	.short	(.L_51 - .L_50)


	//   ....[0]....
.L_50:
        /*008c*/ 	.word	0x000000e0


	//   ....[1]....
        /*0090*/ 	.word	0x000011e0


	//   ....[2]....
        /*0094*/ 	.word	0x00001360


	//   ....[3]....
        /*0098*/ 	.word	0x00001430


	//   ....[4]....
        /*009c*/ 	.word	0x000014c0


	//   ....[5]....
        /*00a0*/ 	.word	0x00001520


	//----- nvinfo : EIATTR_CRS_STACK_SIZE
	.align		4
.L_51:
        /*00a4*/ 	.byte	0x04, 0x1e
        /*00a6*/ 	.short	(.L_53 - .L_52)
.L_52:
        /*00a8*/ 	.word	0x00000000


	//----- nvinfo : EIATTR_CBANK_PARAM_SIZE
	.align		4
.L_53:
        /*00ac*/ 	.byte	0x03, 0x19
        /*00ae*/ 	.short	0x0030


	//----- nvinfo : EIATTR_PARAM_CBANK
	.align		4
        /*00b0*/ 	.byte	0x04, 0x0a
        /*00b2*/ 	.short	(.L_55 - .L_54)
	.align		4
.L_54:
        /*00b4*/ 	.word	index@(.nv.constant0._Z14convolution_2DPfiiiS_iS_)
        /*00b8*/ 	.short	0x0380
        /*00ba*/ 	.short	0x0030


	//----- nvinfo : EIATTR_SW_WAR
	.align		4
.L_55:
        /*00bc*/ 	.byte	0x04, 0x36
        /*00be*/ 	.short	(.L_57 - .L_56)
.L_56:
        /*00c0*/ 	.word	0x00000008
.L_57:


//--------------------- .nv.callgraph             --------------------------
	.section	.nv.callgraph,"",@"SHT_CUDA_CALLGRAPH"
	.align	4
	.sectionentsize	8
	.align		4
        /*0000*/ 	.word	0x00000000
	.align		4
        /*0004*/ 	.word	0xffffffff
	.align		4
        /*0008*/ 	.word	0x00000000
	.align		4
        /*000c*/ 	.word	0xfffffffe
	.align		4
        /*0010*/ 	.word	0x00000000
	.align		4
        /*0014*/ 	.word	0xfffffffd
	.align		4
        /*0018*/ 	.word	0x00000000
	.align		4
        /*001c*/ 	.word	0xfffffffc


//--------------------- .text._Z21convolution_2D_sharedPfiiiS_iS_ --------------------------
	.section	.text._Z21convolution_2D_sharedPfiiiS_iS_,"ax",@progbits
	.align	128
        .global         _Z21convolution_2D_sharedPfiiiS_iS_
        .type           _Z21convolution_2D_sharedPfiiiS_iS_,@function
        .size           _Z21convolution_2D_sharedPfiiiS_iS_,(.L_x_29 - _Z21convolution_2D_sharedPfiiiS_iS_)
        .other          _Z21convolution_2D_sharedPfiiiS_iS_,@"STO_CUDA_ENTRY STV_DEFAULT"
_Z21convolution_2D_sharedPfiiiS_iS_:
.text._Z21convolution_2D_sharedPfiiiS_iS_:
[----:B------:R-:W-:Y:S01]  /*0000*/  LDC R1, c[0x0][0x37c] ;  /* 0x0000df00ff017b82 */ /* 0x000fe20000000800 */
[----:B------:R-:W0:Y:S07]  /*0010*/  S2R R7, SR_TID.X ;  /* 0x0000000000077919 */ /* 0x000e2e0000002100 */
[----:B------:R-:W1:Y:S01]  /*0020*/  S2UR UR5, SR_CTAID.X ;  /* 0x00000000000579c3 */ /* 0x000e620000002500 */
[----:B------:R-:W2:Y:S01]  /*0030*/  LDCU UR11, c[0x0][0x390] ;  /* 0x00007200ff0b77ac */ /* 0x000ea20008000800 */
[----:B------:R-:W3:Y:S01]  /*0040*/  S2R R3, SR_TID.Y ;  /* 0x0000000000037919 */ /* 0x000ee20000002200 */
[----:B------:R-:W1:Y:S05]  /*0050*/  LDCU UR9, c[0x0][0x360] ;  /* 0x00006c00ff0977ac */ /* 0x000e6a0008000800 */
[----:B------:R-:W4:Y:S01]  /*0060*/  S2UR UR6, SR_CTAID.Y ;  /* 0x00000000000679c3 */ /* 0x000f220000002600 */
[----:B------:R-:W4:Y:S01]  /*0070*/  LDCU UR10, c[0x0][0x364] ;  /* 0x00006c80ff0a77ac */ /* 0x000f220008000800 */
[----:B------:R-:W5:Y:S01]  /*0080*/  LDCU UR4, c[0x0][0x3a0] ;  /* 0x00007400ff0477ac */ /* 0x000f620008000800 */
[----:B------:R-:W0:Y:S01]  /*0090*/  LDCU.64 UR12, c[0x0][0x358] ;  /* 0x00006b00ff0c77ac */ /* 0x000e220008000a00 */
[----:B--2---:R-:W-:-:S02]  /*00a0*/  UISETP.GE.AND UP0, UPT, UR11, 0x1, UPT ;  /* 0x000000010b00788c */ /* 0x004fc4000bf06270 */
[----:B-1----:R-:W-:Y:S02]  /*00b0*/  UIMAD UR5, UR5, UR9, URZ ;  /* 0x00000009050572a4 */ /* 0x002fe4000f8e02ff */
[----:B-----5:R-:W-:-:S04]  /*00c0*/  ULEA.HI UR4, UR4, UR4, URZ, 0x1 ;  /* 0x0000000404047291 */ /* 0x020fc8000f8f08ff */
[----:B0-----:R-:W-:Y:S01]  /*00d0*/  VIADD R0, R7, UR5 ;  /* 0x0000000507007c36 */ /* 0x001fe20008000000 */
[----:B----4-:R-:W-:Y:S02]  /*00e0*/  UIMAD UR6, UR6, UR10, URZ ;  /* 0x0000000a060672a4 */ /* 0x010fe4000f8e02ff */
[----:B------:R-:W-:-:S04]  /*00f0*/  ULOP3.LUT UR7, UR4, 0xfffffffe, URZ, 0xc0, !UPT ;  /* 0xfffffffe04077892 */ /* 0x000fc8000f8ec0ff */
[----:B---3--:R-:W-:Y:S01]  /*0100*/  VIADD R2, R3, UR6 ;  /* 0x0000000603027c36 */ /* 0x008fe20008000000 */
[----:B------:R-:W-:Y:S01]  /*0110*/  UIADD3 UR8, UPT, UPT, UR7, UR9, URZ ;  /* 0x0000000907087290 */ /* 0x000fe2000fffe0ff */
[----:B------:R-:W-:Y:S11]  /*0120*/  BRA.U !UP0, `(.L_x_0) ;  /* 0x0000001108d47547 */ /* 0x000ff6000b800000 */
[----:B------:R-:W0:Y:S01]  /*0130*/  LDC.64 R4, c[0x0][0x388] ;  /* 0x0000e200ff047b82 */ /* 0x000e220000000a00 */
[----:B------:R-:W-:Y:S02]  /*0140*/  USHF.R.S32.HI UR4, URZ, 0x1, UR4 ;  /* 0x00000001ff047899 */ /* 0x000fe40008011404 */
[----:B------:R-:W-:Y:S02]  /*0150*/  UIADD3 UR7, UPT, UPT, UR11, -0x1, URZ ;  /* 0xffffffff0b077890 */ /* 0x000fe4000fffe0ff */
[----:B------:R-:W-:Y:S02]  /*0160*/  ULOP3.LUT UR14, UR11, 0x3, URZ, 0xc0, !UPT ;  /* 0x000000030b0e7892 */ /* 0x000fe4000f8ec0ff */
[----:B------:R-:W-:Y:S01]  /*0170*/  IADD3 R3, PT, PT, R3, UR4, RZ ;  /* 0x0000000403037c10 */ /* 0x000fe2000fffe0ff */
[----:B------:R-:W-:Y:S01]  /*0180*/  UISETP.GE.U32.AND UP0, UPT, UR7, 0x3, UPT ;  /* 0x000000030700788c */ /* 0x000fe2000bf06070 */
[----:B0-----:R-:W-:Y:S01]  /*0190*/  VIADD R6, R4, 0xffffffff ;  /* 0xffffffff04067836 */ /* 0x001fe20000000000 */
[----:B------:R-:W-:-:S02]  /*01a0*/  ISETP.GE.AND P0, PT, R2, R4, PT ;  /* 0x000000040200720c */ /* 0x000fc40003f06270 */
[----:B------:R-:W-:Y:S02]  /*01b0*/  VIADDMNMX R4, R0, -UR4, RZ, !PT ;  /* 0x8000000400047c46 */ /* 0x000fe4000f8001ff */
[----:B------:R-:W-:Y:S01]  /*01c0*/  VIADDMNMX R8, R3, UR6, R6, PT ;  /* 0x0000000603087c46 */ /* 0x000fe2000b800106 */
[----:B------:R-:W-:Y:S01]  /*01d0*/  VIADD R3, R7, UR4 ;  /* 0x0000000407037c36 */ /* 0x000fe20008000000 */
[----:B------:R-:W-:Y:S02]  /*01e0*/  IADD3 R6, PT, PT, R5, -0x1, RZ ;  /* 0xffffffff05067810 */ /* 0x000fe40007ffe0ff */
[----:B------:R-:W-:Y:S01]  /*01f0*/  VIADDMNMX R7, R2, -UR4, RZ, !PT ;  /* 0x8000000402077c46 */ /* 0x000fe2000f8001ff */
[-C--:B------:R-:W-:Y:S01]  /*0200*/  IMAD R10, R8, R5.reuse, R0 ;  /* 0x00000005080a7224 */ /* 0x080fe200078e0200 */
[----:B------:R-:W-:Y:S01]  /*0210*/  VIADDMNMX R6, R3, UR5, R6, PT ;  /* 0x0000000503067c46 */ /* 0x000fe2000b800106 */
[-C--:B------:R-:W-:Y:S01]  /*0220*/  IMAD R3, R2, R5.reuse, R4 ;  /* 0x0000000502037224 */ /* 0x080fe200078e0204 */
[-C--:B------:R-:W-:Y:S01]  /*0230*/  ISETP.LT.AND P0, PT, R0, R5.reuse, !P0 ;  /* 0x000000050000720c */ /* 0x080fe20004701270 */
[-C--:B------:R-:W-:Y:S01]  /*0240*/  IMAD R9, R7, R5.reuse, R0 ;  /* 0x0000000507097224 */ /* 0x080fe200078e0200 */
[----:B------:R-:W-:Y:S01]  /*0250*/  UIADD3 UR5, UPT, UPT, -UR4, UR9, URZ ;  /* 0x0000000904057290 */ /* 0x000fe2000fffe1ff */
[CC--:B------:R-:W-:Y:S01]  /*0260*/  IMAD R7, R2.reuse, R5.reuse, R6 ;  /* 0x0000000502077224 */ /* 0x0c0fe200078e0206 */
[----:B------:R-:W-:Y:S01]  /*0270*/  UIADD3 UR4, UPT, UPT, -UR4, UR10, URZ ;  /* 0x0000000a04047290 */ /* 0x000fe2000fffe1ff */
[----:B------:R-:W-:-:S02]  /*0280*/  IMAD R4, R2, R5, R0 ;  /* 0x0000000502047224 */ /* 0x000fc400078e0200 */
[----:B------:R-:W-:Y:S02]  /*0290*/  IMAD R5, R3, UR11, RZ ;  /* 0x0000000b03057c24 */ /* 0x000fe4000f8e02ff */
[----:B------:R-:W-:Y:S02]  /*02a0*/  IMAD.MOV.U32 R8, RZ, RZ, RZ ;  /* 0x000000ffff087224 */ /* 0x000fe400078e00ff */
[----:B------:R-:W-:Y:S02]  /*02b0*/  IMAD R4, R4, UR11, RZ ;  /* 0x0000000b04047c24 */ /* 0x000fe4000f8e02ff */
[----:B------:R-:W-:Y:S02]  /*02c0*/  IMAD R6, R9, UR11, RZ ;  /* 0x0000000b09067c24 */ /* 0x000fe4000f8e02ff */
[----:B------:R-:W-:Y:S02]  /*02d0*/  IMAD R7, R7, UR11, RZ ;  /* 0x0000000b07077c24 */ /* 0x000fe4000f8e02ff */
[----:B------:R-:W-:Y:S01]  /*02e0*/  IMAD R3, R10, UR11, RZ ;  /* 0x0000000b0a037c24 */ /* 0x000fe2000f8e02ff */
[----:B------:R-:W-:Y:S06]  /*02f0*/  BRA.U !UP0, `(.L_x_1) ;  /* 0x0000000508cc7547 */ /* 0x000fec000b800000 */
[----:B------:R-:W-:Y:S01]  /*0300*/  IMAD.MOV.U32 R18, RZ, RZ, RZ ;  /* 0x000000ffff127224 */ /* 0x000fe200078e00ff */
[----:B------:R-:W0:Y:S01]  /*0310*/  LDCU UR6, c[0x0][0x390] ;  /* 0x00007200ff0677ac */ /* 0x000e220008000800 */
[----:B------:R-:W1:Y:S01]  /*0320*/  LDCU UR18, c[0x0][0x3a0] ;  /* 0x00007400ff1277ac */ /* 0x000e620008000800 */
[----:B------:R-:W2:Y:S01]  /*0330*/  LDCU.64 UR16, c[0x0][0x380] ;  /* 0x00007000ff1077ac */ /* 0x000ea20008000a00 */
[----:B------:R-:W-:-:S12]  /*0340*/  ULOP3.LUT UR15, UR11, 0x7ffffffc, URZ, 0xc0, !UPT ;  /* 0x7ffffffc0b0f7892 */ /* 0x000fd8000f8ec0ff */
.L_x_2:
[----:B------:R-:W3:Y:S01]  /*0350*/  S2R R19, SR_TID.X ;  /* 0x0000000000137919 */ /* 0x000ee20000002100 */
[----:B-1----:R-:W-:Y:S01]  /*0360*/  ULEA.HI UR7, UR18, UR18, URZ, 0x1 ;  /* 0x0000001212077291 */ /* 0x002fe2000f8f08ff */
[----:B------:R-:W1:Y:S01]  /*0370*/  @P0 LDC.64 R16, c[0x0][0x380] ;  /* 0x0000e000ff100b82 */ /* 0x000e620000000a00 */
[CC--:B------:R-:W-:Y:S01]  /*0380*/  @P0 IADD3 R21, PT, PT, R4.reuse, R18.reuse, RZ ;  /* 0x0000001204150210 */ /* 0x0c0fe20007ffe0ff */
[----:B------:R-:W4:Y:S01]  /*0390*/  S2R R8, SR_TID.Y ;  /* 0x0000000000087919 */ /* 0x000f220000002200 */
[----:B------:R-:W-:Y:S01]  /*03a0*/  USHF.R.S32.HI UR7, URZ, 0x1, UR7 ;  /* 0x00000001ff077899 */ /* 0x000fe20008011407 */
[----:B------:R-:W5:Y:S01]  /*03b0*/  S2R R20, SR_TID.Y ;  /* 0x0000000000147919 */ /* 0x000f620000002200 */
[----:B------:R-:W-:Y:S01]  /*03c0*/  IADD3 R24, P5, PT, R4, R18, RZ ;  /* 0x0000001204187210 */ /* 0x000fe20007fbe0ff */
[----:B-1----:R-:W-:-:S03]  /*03d0*/  @P0 IMAD.WIDE R16, R21, 0x4, R16 ;  /* 0x0000000415100825 */ /* 0x002fc600078e0210 */
[----:B---3--:R-:W-:-:S03]  /*03e0*/  ISETP.GE.U32.AND P4, PT, R19, UR7, PT ;  /* 0x0000000713007c0c */ /* 0x008fc6000bf86070 */
[----:B------:R1:W3:Y:S01]  /*03f0*/  @P0 LDG.E R16, desc[UR12][R16.64] ;  /* 0x0000000c10100981 */ /* 0x0002e2000c1e1900 */
[----:B------:R-:W-:Y:S02]  /*0400*/  ISETP.GE.U32.AND P3, PT, R19, UR5, PT ;  /* 0x0000000513007c0c */ /* 0x000fe4000bf66070 */
[----:B----4-:R-:W-:Y:S02]  /*0410*/  ISETP.GE.U32.AND P1, PT, R8, UR4, PT ;  /* 0x0000000408007c0c */ /* 0x010fe4000bf26070 */
[----:B-----5:R-:W-:-:S05]  /*0420*/  ISETP.GE.U32.AND P2, PT, R20, UR7, PT ;  /* 0x0000000714007c0c */ /* 0x020fca000bf46070 */
[----:B------:R-:W4:Y:S01]  /*0430*/  @!P4 LDC.64 R14, c[0x0][0x380] ;  /* 0x0000e000ff0ecb82 */ /* 0x000f220000000a00 */
[----:B------:R-:W-:-:S03]  /*0440*/  @!P4 IMAD.IADD R23, R5, 0x1, R18 ;  /* 0x000000010517c824 */ /* 0x000fc600078e0212 */
[----:B------:R-:W-:-:S04]  /*0450*/  @P3 IMAD.IADD R21, R7, 0x1, R18 ;  /* 0x0000000107153824 */ /* 0x000fc800078e0212 */
[----:B------:R-:W5:Y:S08]  /*0460*/  @P3 LDC.64 R8, c[0x0][0x380] ;  /* 0x0000e000ff083b82 */ /* 0x000f700000000a00 */
[----:B------:R-:W0:Y:S08]  /*0470*/  @!P2 LDC.64 R10, c[0x0][0x380] ;  /* 0x0000e000ff0aab82 */ /* 0x000e300000000a00 */
[----:B------:R-:W2:Y:S01]  /*0480*/  @P1 LDC.64 R12, c[0x0][0x380] ;  /* 0x0000e000ff0c1b82 */ /* 0x000ea20000000a00 */
[----:B----4-:R-:W-:-:S06]  /*0490*/  @!P4 IMAD.WIDE R14, R23, 0x4, R14 ;  /* 0x00000004170ec825 */ /* 0x010fcc00078e020e */
[----:B------:R4:W3:Y:S01]  /*04a0*/  @!P4 LDG.E R14, desc[UR12][R14.64] ;  /* 0x0000000c0e0ec981 */ /* 0x0008e2000c1e1900 */
[----:B-----5:R-:W-:Y:S01]  /*04b0*/  @P3 IMAD.WIDE R8, R21, 0x4, R8 ;  /* 0x0000000415083825 */ /* 0x020fe200078e0208 */
[----:B------:R-:W-:-:S04]  /*04c0*/  @!P2 IADD3 R23, PT, PT, R6, R18, RZ ;  /* 0x000000120617a210 */ /* 0x000fc80007ffe0ff */
[----:B------:R5:W3:Y:S01]  /*04d0*/  @P3 LDG.E R21, desc[UR12][R8.64] ;  /* 0x0000000c08153981 */ /* 0x000ae2000c1e1900 */
[----:B------:R-:W-:Y:S02]  /*04e0*/  @P1 IMAD.IADD R25, R3, 0x1, R18 ;  /* 0x0000000103191824 */ /* 0x000fe400078e0212 */
[----:B0-----:R-:W-:-:S04]  /*04f0*/  @!P2 IMAD.WIDE R10, R23, 0x4, R10 ;  /* 0x00000004170aa825 */ /* 0x001fc800078e020a */
[----:B--2---:R-:W-:Y:S01]  /*0500*/  @P1 IMAD.WIDE R22, R25, 0x4, R12 ;  /* 0x0000000419161825 */ /* 0x004fe200078e020c */
[----:B------:R-:W-:Y:S01]  /*0510*/  LEA.HI.X.SX32 R13, R4, RZ, 0x1, P5 ;  /* 0x000000ff040d7211 */ /* 0x000fe200028f0eff */
[----:B------:R0:W2:Y:S01]  /*0520*/  @!P2 LDG.E R25, desc[UR12][R10.64] ;  /* 0x0000000c0a19a981 */ /* 0x0000a2000c1e1900 */
[----:B------:R-:W-:-:S03]  /*0530*/  LEA R12, P5, R24, UR16, 0x2 ;  /* 0x00000010180c7c11 */ /* 0x000fc6000f8a10ff */
[----:B------:R0:W2:Y:S01]  /*0540*/  @P1 LDG.E R26, desc[UR12][R22.64] ;  /* 0x0000000c161a1981 */ /* 0x0000a2000c1e1900 */
[----:B------:R-:W-:-:S05]  /*0550*/  LEA.HI.X R13, R24, UR17, R13, 0x2, P5 ;  /* 0x00000011180d7c11 */ /* 0x000fca000a8f140d */
[----:B------:R-:W2:Y:S01]  /*0560*/  @P0 LDG.E R24, desc[UR12][R12.64+0x4] ;  /* 0x0000040c0c180981 */ /* 0x000ea2000c1e1900 */
[----:B------:R-:W0:Y:S01]  /*0570*/  S2UR UR10, SR_CgaCtaId ;  /* 0x00000000000a79c3 */ /* 0x000e220000008800 */
[----:B-1----:R-:W-:Y:S02]  /*0580*/  IADD3 R17, P6, PT, R5, R18, RZ ;  /* 0x0000001205117210 */ /* 0x002fe40007fde0ff */
[----:B----4-:R-:W-:Y:S01]  /*0590*/  IADD3 R15, PT, PT, R19, UR7, RZ ;  /* 0x00000007130f7c10 */ /* 0x010fe2000fffe0ff */
[----:B------:R-:W-:Y:S01]  /*05a0*/  UMOV UR9, 0x400 ;  /* 0x0000040000097882 */ /* 0x000fe20000000000 */
[----:B------:R-:W-:Y:S01]  /*05b0*/  LEA.HI.X.SX32 R28, R5, RZ, 0x1, P6 ;  /* 0x000000ff051c7211 */ /* 0x000fe200030f0eff */
[----:B------:R-:W-:Y:S01]  /*05c0*/  UMOV UR11, UR6 ;  /* 0x00000006000b7c82 */ /* 0x000fe20008000000 */
[C---:B-----5:R-:W-:Y:S01]  /*05d0*/  LEA R8, P5, R17.reuse, UR16, 0x2 ;  /* 0x0000001011087c11 */ /* 0x060fe2000f8a10ff */
[----:B------:R-:W4:Y:S03]  /*05e0*/  @P0 LDG.E R22, desc[UR12][R12.64+0xc] ;  /* 0x00000c0c0c160981 */ /* 0x000f26000c1e1900 */
[----:B------:R-:W-:Y:S01]  /*05f0*/  LEA.HI.X R9, R17, UR17, R28, 0x2, P5 ;  /* 0x0000001111097c11 */ /* 0x000fe2000a8f141c */
[----:B------:R-:W-:-:S04]  /*0600*/  VIADD R28, R20, UR7 ;  /* 0x00000007141c7c36 */ /* 0x000fc80008000000 */
[C---:B0-----:R-:W-:Y:S01]  /*0610*/  IMAD R11, R28.reuse, UR8, R15 ;  /* 0x000000081c0b7c24 */ /* 0x041fe2000f8e020f */
[----:B------:R-:W5:Y:S01]  /*0620*/  @!P4 LDG.E R17, desc[UR12][R8.64+0x4] ;  /* 0x0000040c0811c981 */ /* 0x000f62000c1e1900 */
[C---:B------:R-:W-:Y:S02]  /*0630*/  IMAD R19, R28.reuse, UR8, R19 ;  /* 0x000000081c137c24 */ /* 0x040fe4000f8e0213 */
[----:B------:R-:W-:Y:S02]  /*0640*/  VIADD R28, R28, UR7 ;  /* 0x000000071c1c7c36 */ /* 0x000fe40008000000 */
[C-C-:B------:R-:W-:Y:S01]  /*0650*/  IMAD R23, R11.reuse, UR11, R18.reuse ;  /* 0x0000000b0b177c24 */ /* 0x140fe2000f8e0212 */
[----:B------:R-:W-:Y:S01]  /*0660*/  ULEA UR9, UR10, UR9, 0x18 ;  /* 0x000000090a097291 */ /* 0x000fe2000f8ec0ff */
[----:B------:R-:W-:Y:S02]  /*0670*/  VIADD R27, R11, UR7 ;  /* 0x000000070b1b7c36 */ /* 0x000fe40008000000 */
[----:B------:R-:W-:-:S02]  /*0680*/  IMAD R10, R19, UR11, R18 ;  /* 0x0000000b130a7c24 */ /* 0x000fc4000f8e0212 */
[--C-:B------:R-:W-:Y:S01]  /*0690*/  IMAD R11, R20, UR8, R15.reuse ;  /* 0x00000008140b7c24 */ /* 0x100fe2000f8e020f */
[----:B------:R-:W-:Y:S01]  /*06a0*/  LEA R23, R23, UR9, 0x2 ;  /* 0x0000000917177c11 */ /* 0x000fe2000f8e10ff */
[----:B------:R-:W-:Y:S01]  /*06b0*/  IMAD R15, R28, UR8, R15 ;  /* 0x000000081c0f7c24 */ /* 0x000fe2000f8e020f */
[----:B------:R-:W-:Y:S01]  /*06c0*/  LEA R20, R10, UR9, 0x2 ;  /* 0x000000090a147c11 */ /* 0x000fe2000f8e10ff */
[--C-:B------:R-:W-:Y:S01]  /*06d0*/  IMAD R28, R27, UR11, R18.reuse ;  /* 0x0000000b1b1c7c24 */ /* 0x100fe2000f8e0212 */
[----:B------:R0:W4:Y:S04]  /*06e0*/  @P0 LDG.E R19, desc[UR12][R12.64+0x8] ;  /* 0x0000080c0c130981 */ /* 0x000128000c1e1900 */
[----:B------:R-:W-:Y:S01]  /*06f0*/  LEA R28, R28, UR9, 0x2 ;  /* 0x000000091c1c7c11 */ /* 0x000fe2000f8e10ff */
[----:B------:R-:W-:-:S02]  /*0700*/  IMAD R11, R11, UR11, R18 ;  /* 0x0000000b0b0b7c24 */ /* 0x000fc4000f8e0212 */
[----:B------:R-:W-:Y:S01]  /*0710*/  IMAD R15, R15, UR11, R18 ;  /* 0x0000000b0f0f7c24 */ /* 0x000fe2000f8e0212 */
[-C--:B0-----:R-:W-:Y:S02]  /*0720*/  IADD3 R13, P6, PT, R6, R18.reuse, RZ ;  /* 0x00000012060d7210 */ /* 0x081fe40007fde0ff */
[----:B------:R-:W-:Y:S02]  /*0730*/  LEA R29, R11, UR9, 0x2 ;  /* 0x000000090b1d7c11 */ /* 0x000fe4000f8e10ff */
[----:B------:R-:W-:Y:S01]  /*0740*/  LEA R27, R15, UR9, 0x2 ;  /* 0x000000090f1b7c11 */ /* 0x000fe2000f8e10ff */
[----:B---3--:R-:W-:Y:S04]  /*0750*/  @P0 STS [R23], R16 ;  /* 0x0000001017000388 */ /* 0x008fe80000000800 */
[----:B------:R0:W-:Y:S04]  /*0760*/  @!P4 STS [R20], R14 ;  /* 0x0000000e1400c388 */ /* 0x0001e80000000800 */
[----:B------:R1:W-:Y:S01]  /*0770*/  @P3 STS [R28], R21 ;  /* 0x000000151c003388 */ /* 0x0003e20000000800 */
[----:B0-----:R-:W-:-:S04]  /*0780*/  IADD3 R14, P5, PT, R7, R18, RZ ;  /* 0x00000012070e7210 */ /* 0x001fc80007fbe0ff */
[----:B-1----:R-:W-:Y:S02]  /*0790*/  LEA.HI.X.SX32 R21, R7, RZ, 0x1, P5 ;  /* 0x000000ff07157211 */ /* 0x002fe400028f0eff */
[----:B------:R-:W-:-:S04]  /*07a0*/  LEA R10, P5, R14, UR16, 0x2 ;  /* 0x000000100e0a7c11 */ /* 0x000fc8000f8a10ff */
[----:B------:R-:W-:Y:S02]  /*07b0*/  LEA.HI.X R11, R14, UR17, R21, 0x2, P5 ;  /* 0x000000110e0b7c11 */ /* 0x000fe4000a8f1415 */
[----:B------:R-:W-:Y:S01]  /*07c0*/  LEA.HI.X.SX32 R14, R6, RZ, 0x1, P6 ;  /* 0x000000ff060e7211 */ /* 0x000fe200030f0eff */
[----:B--2---:R-:W-:Y:S01]  /*07d0*/  @!P2 STS [R29], R25 ;  /* 0x000000191d00a388 */ /* 0x004fe20000000800 */
[----:B------:R-:W-:Y:S02]  /*07e0*/  LEA R12, P5, R13, UR16, 0x2 ;  /* 0x000000100d0c7c11 */ /* 0x000fe4000f8a10ff */
[----:B------:R-:W-:Y:S01]  /*07f0*/  IADD3 R15, P6, PT, R3, R18, RZ ;  /* 0x00000012030f7210 */ /* 0x000fe20007fde0ff */
[----:B------:R-:W2:Y:S01]  /*0800*/  @!P4 LDG.E R21, desc[UR12][R8.64+0x8] ;  /* 0x0000080c0815c981 */ /* 0x000ea2000c1e1900 */
[----:B------:R-:W-:Y:S02]  /*0810*/  LEA.HI.X R13, R13, UR17, R14, 0x2, P5 ;  /* 0x000000110d0d7c11 */ /* 0x000fe4000a8f140e */
[----:B------:R-:W-:-:S02]  /*0820*/  LEA.HI.X.SX32 R16, R3, RZ, 0x1, P6 ;  /* 0x000000ff03107211 */ /* 0x000fc400030f0eff */
[C---:B------:R-:W-:Y:S01]  /*0830*/  LEA R14, P5, R15.reuse, UR16, 0x2 ;  /* 0x000000100f0e7c11 */ /* 0x040fe2000f8a10ff */
[----:B------:R0:W-:Y:S03]  /*0840*/  @P1 STS [R27], R26 ;  /* 0x0000001a1b001388 */ /* 0x0001e60000000800 */
[----:B------:R-:W-:Y:S01]  /*0850*/  LEA.HI.X R15, R15, UR17, R16, 0x2, P5 ;  /* 0x000000110f0f7c11 */ /* 0x000fe2000a8f1410 */
[----:B------:R1:W-:Y:S04]  /*0860*/  @P0 STS [R23+0x4], R24 ;  /* 0x0000041817000388 */ /* 0x0003e80000000800 */
[----:B------:R-:W3:Y:S04]  /*0870*/  @P3 LDG.E R16, desc[UR12][R10.64+0x4] ;  /* 0x0000040c0a103981 */ /* 0x000ee8000c1e1900 */
[----:B0-----:R-:W4:Y:S04]  /*0880*/  @!P2 LDG.E R26, desc[UR12][R12.64+0x4] ;  /* 0x0000040c0c1aa981 */ /* 0x001f28000c1e1900 */
[----:B-1----:R-:W2:Y:S04]  /*0890*/  @P1 LDG.E R24, desc[UR12][R14.64+0x4] ;  /* 0x0000040c0e181981 */ /* 0x002ea8000c1e1900 */
[----:B-----5:R0:W-:Y:S04]  /*08a0*/  @!P4 STS [R20+0x4], R17 ;  /* 0x000004111400c388 */ /* 0x0201e80000000800 */
[----:B------:R-:W5:Y:S04]  /*08b0*/  @!P4 LDG.E R25, desc[UR12][R8.64+0xc] ;  /* 0x00000c0c0819c981 */ /* 0x000f68000c1e1900 */
[----:B0-----:R-:W5:Y:S04]  /*08c0*/  @P3 LDG.E R17, desc[UR12][R10.64+0x8] ;  /* 0x0000080c0a113981 */ /* 0x001f68000c1e1900 */
[----:B------:R-:W5:Y:S04]  /*08d0*/  @P3 LDG.E R11, desc[UR12][R10.64+0xc] ;  /* 0x00000c0c0a0b3981 */ /* 0x000f68000c1e1900 */
[----:B---3--:R0:W-:Y:S04]  /*08e0*/  @P3 STS [R28+0x4], R16 ;  /* 0x000004101c003388 */ /* 0x0081e80000000800 */
[----:B----4-:R-:W-:Y:S04]  /*08f0*/  @!P2 STS [R29+0x4], R26 ;  /* 0x0000041a1d00a388 */ /* 0x010fe80000000800 */
[----:B--2---:R1:W-:Y:S04]  /*0900*/  @P1 STS [R27+0x4], R24 ;  /* 0x000004181b001388 */ /* 0x0043e80000000800 */
[----:B0-----:R-:W2:Y:S04]  /*0910*/  @!P2 LDG.E R16, desc[UR12][R12.64+0x8] ;  /* 0x0000080c0c10a981 */ /* 0x001ea8000c1e1900 */
[----:B-1----:R-:W3:Y:S04]  /*0920*/  @P1 LDG.E R24, desc[UR12][R14.64+0x8] ;  /* 0x0000080c0e181981 */ /* 0x002ee8000c1e1900 */
[----:B------:R-:W4:Y:S04]  /*0930*/  @!P2 LDG.E R12, desc[UR12][R12.64+0xc] ;  /* 0x00000c0c0c0ca981 */ /* 0x000f28000c1e1900 */
[----:B------:R-:W4:Y:S04]  /*0940*/  @P1 LDG.E R14, desc[UR12][R14.64+0xc] ;  /* 0x00000c0c0e0e1981 */ /* 0x000f28000c1e1900 */
[----:B------:R0:W-:Y:S04]  /*0950*/  @P0 STS [R23+0x8], R19 ;  /* 0x0000081317000388 */ /* 0x0001e80000000800 */
[----:B------:R0:W-:Y:S04]  /*0960*/  @!P4 STS [R20+0x8], R21 ;  /* 0x000008151400c388 */ /* 0x0001e80000000800 */
[----:B-----5:R0:W-:Y:S01]  /*0970*/  @P3 STS [R28+0x8], R17 ;  /* 0x000008111c003388 */ /* 0x0201e20000000800 */
[----:B------:R-:W-:-:S03]  /*0980*/  IADD3 R18, PT, PT, R18, 0x4, RZ ;  /* 0x0000000412127810 */ /* 0x000fc60007ffe0ff */
[----:B--2---:R0:W-:Y:S04]  /*0990*/  @!P2 STS [R29+0x8], R16 ;  /* 0x000008101d00a388 */ /* 0x0041e80000000800 */
[----:B---3--:R0:W-:Y:S04]  /*09a0*/  @P1 STS [R27+0x8], R24 ;  /* 0x000008181b001388 */ /* 0x0081e80000000800 */
[----:B------:R0:W-:Y:S04]  /*09b0*/  @P0 STS [R23+0xc], R22 ;  /* 0x00000c1617000388 */ /* 0x0001e80000000800 */
[----:B------:R0:W-:Y:S04]  /*09c0*/  @!P4 STS [R20+0xc], R25 ;  /* 0x00000c191400c388 */ /* 0x0001e80000000800 */
[----:B------:R0:W-:Y:S04]  /*09d0*/  @P3 STS [R28+0xc], R11 ;  /* 0x00000c0b1c003388 */ /* 0x0001e80000000800 */
[----:B----4-:R0:W-:Y:S04]  /*09e0*/  @!P2 STS [R29+0xc], R12 ;  /* 0x00000c0c1d00a388 */ /* 0x0101e80000000800 */
[----:B------:R0:W-:Y:S01]  /*09f0*/  @P1 STS [R27+0xc], R14 ;  /* 0x00000c0e1b001388 */ /* 0x0001e20000000800 */
[----:B------:R-:W-:-:S13]  /*0a00*/  ISETP.NE.AND P1, PT, R18, UR15, PT ;  /* 0x0000000f12007c0c */ /* 0x000fda000bf25270 */
[----:B0-----:R-:W-:Y:S05]  /*0a10*/  @P1 BRA `(.L_x_2) ;  /* 0xfffffff8004c1947 */ /* 0x001fea000383ffff */
[----:B------:R-:W-:-:S07]  /*0a20*/  IMAD.U32 R8, RZ, RZ, UR15 ;  /* 0x0000000fff087e24 */ /* 0x000fce000f8e00ff */
.L_x_1:
[----:B------:R-:W-:-:S09]  /*0a30*/  UISETP.NE.AND UP0, UPT, UR14, URZ, UPT ;  /* 0x000000ff0e00728c */ /* 0x000fd2000bf05270 */
[----:B------:R-:W-:Y:S05]  /*0a40*/  BRA.U !UP0, `(.L_x_0) ;  /* 0x00000009088c7547 */ /* 0x000fea000b800000 */
[----:B------:R-:W-:Y:S02]  /*0a50*/  UISETP.NE.AND UP0, UPT, UR14, 0x1, UPT ;  /* 0x000000010e00788c */ /* 0x000fe4000bf05270 */
[----:B------:R-:W-:-:S04]  /*0a60*/  ULOP3.LUT UR6, UR11, 0x1, URZ, 0xc0, !UPT ;  /* 0x000000010b067892 */ /* 0x000fc8000f8ec0ff */
[----:B------:R-:W-:-:S03]  /*0a70*/  UISETP.NE.U32.AND UP1, UPT, UR6, 0x1, UPT ;  /* 0x000000010600788c */ /* 0x000fc6000bf25070 */
[----:B------:R-:W-:Y:S08]  /*0a80*/  BRA.U !UP0, `(.L_x_3) ;  /* 0x00000005086c7547 */ /* 0x000ff0000b800000 */
[----:B------:R-:W0:Y:S01]  /*0a90*/  S2R R22, SR_TID.X ;  /* 0x0000000000167919 */ /* 0x000e220000002100 */
[----:B------:R-:W1:Y:S01]  /*0aa0*/  LDCU UR6, c[0x0][0x3a0] ;  /* 0x00007400ff0677ac */ /* 0x000e620008000800 */
[----:B------:R-:W2:Y:S01]  /*0ab0*/  @P0 LDC.64 R12, c[0x0][0x380] ;  /* 0x0000e000ff0c0b82 */ /* 0x000ea20000000a00 */
[C---:B------:R-:W-:Y:S01]  /*0ac0*/  @P0 IADD3 R14, P3, PT, R4.reuse, R8, RZ ;  /* 0x00000008040e0210 */ /* 0x040fe20007f7e0ff */
[----:B------:R-:W3:Y:S03]  /*0ad0*/  S2R R9, SR_TID.Y ;  /* 0x0000000000097919 */ /* 0x000ee60000002200 */
[----:B------:R-:W-:-:S03]  /*0ae0*/  @P0 LEA.HI.X.SX32 R15, R4, RZ, 0x1, P3 ;  /* 0x000000ff040f0211 */ /* 0x000fc600018f0eff */
[----:B------:R-:W4:Y:S01]  /*0af0*/  @P0 LDC.64 R24, c[0x0][0x380] ;  /* 0x0000e000ff180b82 */ /* 0x000f220000000a00 */
[----:B-1----:R-:W-:-:S04]  /*0b00*/  ULEA.HI UR6, UR6, UR6, URZ, 0x1 ;  /* 0x0000000606067291 */ /* 0x002fc8000f8f08ff */
[----:B------:R-:W-:Y:S01]  /*0b10*/  USHF.R.S32.HI UR9, URZ, 0x1, UR6 ;  /* 0x00000001ff097899 */ /* 0x000fe20008011406 */
[----:B--2---:R-:W-:-:S04]  /*0b20*/  @P0 LEA R18, P4, R14, R12, 0x2 ;  /* 0x0000000c0e120211 */ /* 0x004fc800078810ff */
[----:B------:R-:W-:Y:S01]  /*0b30*/  @P0 LEA.HI.X R19, R14, R13, R15, 0x2, P4 ;  /* 0x0000000d0e130211 */ /* 0x000fe200020f140f */
[----:B------:R-:W-:Y:S01]  /*0b40*/  @P0 IMAD.IADD R13, R4, 0x1, R8 ;  /* 0x00000001040d0824 */ /* 0x000fe200078e0208 */
[C---:B0-----:R-:W-:Y:S02]  /*0b50*/  ISETP.GE.U32.AND P1, PT, R22.reuse, UR9, PT ;  /* 0x0000000916007c0c */ /* 0x041fe4000bf26070 */
[----:B------:R-:W-:Y:S01]  /*0b60*/  ISETP.GE.U32.AND P3, PT, R22, UR5, PT ;  /* 0x0000000516007c0c */ /* 0x000fe2000bf66070 */
[----:B------:R0:W2:Y:S01]  /*0b70*/  @P0 LDG.E R23, desc[UR12][R18.64+0x4] ;  /* 0x0000040c12170981 */ /* 0x0000a2000c1e1900 */
[----:B---3--:R-:W-:-:S09]  /*0b80*/  ISETP.GE.U32.AND P2, PT, R9, UR9, PT ;  /* 0x0000000909007c0c */ /* 0x008fd2000bf46070 */
[----:B------:R-:W1:Y:S01]  /*0b90*/  @!P1 LDC.64 R10, c[0x0][0x380] ;  /* 0x0000e000ff0a9b82 */ /* 0x000e620000000a00 */
[----:B------:R-:W-:-:S07]  /*0ba0*/  @!P1 IADD3 R14, P5, PT, R5, R8, RZ ;  /* 0x00000008050e9210 */ /* 0x000fce0007fbe0ff */
[----:B------:R-:W3:Y:S08]  /*0bb0*/  @!P2 LDC.64 R16, c[0x0][0x380] ;  /* 0x0000e000ff10ab82 */ /* 0x000ef00000000a00 */
[----:B------:R-:W5:Y:S01]  /*0bc0*/  @!P1 LDC.64 R28, c[0x0][0x380] ;  /* 0x0000e000ff1c9b82 */ /* 0x000f620000000a00 */
[----:B------:R-:W-:Y:S01]  /*0bd0*/  ISETP.GE.U32.AND P4, PT, R9, UR4, PT ;  /* 0x0000000409007c0c */ /* 0x000fe2000bf86070 */
[----:B----4-:R-:W-:Y:S01]  /*0be0*/  @P0 IMAD.WIDE R24, R13, 0x4, R24 ;  /* 0x000000040d180825 */ /* 0x010fe200078e0218 */
[----:B------:R-:W-:-:S02]  /*0bf0*/  @!P1 LEA.HI.X.SX32 R15, R5, RZ, 0x1, P5 ;  /* 0x000000ff050f9211 */ /* 0x000fc400028f0eff */
[----:B------:R-:W-:Y:S02]  /*0c00*/  @!P2 IADD3 R20, P5, PT, R6, R8, RZ ;  /* 0x000000080614a210 */ /* 0x000fe40007fbe0ff */
[----:B-1----:R-:W-:Y:S01]  /*0c10*/  @!P1 LEA R10, P6, R14, R10, 0x2 ;  /* 0x0000000a0e0a9211 */ /* 0x002fe200078c10ff */
[----:B------:R-:W1:Y:S01]  /*0c20*/  @P3 LDC.64 R12, c[0x0][0x380] ;  /* 0x0000e000ff0c3b82 */ /* 0x000e620000000a00 */
[----:B0-----:R-:W-:Y:S02]  /*0c30*/  @!P2 LEA.HI.X.SX32 R18, R6, RZ, 0x1, P5 ;  /* 0x000000ff0612a211 */ /* 0x001fe400028f0eff */
[----:B------:R-:W-:Y:S01]  /*0c40*/  @!P1 IADD3 R21, PT, PT, R5, R8, RZ ;  /* 0x0000000805159210 */ /* 0x000fe20007ffe0ff */
[----:B------:R-:W-:Y:S01]  /*0c50*/  @P3 IMAD.IADD R27, R7, 0x1, R8 ;  /* 0x00000001071b3824 */ /* 0x000fe200078e0208 */
[----:B------:R-:W-:Y:S01]  /*0c60*/  @!P1 LEA.HI.X R11, R14, R11, R15, 0x2, P6 ;  /* 0x0000000b0e0b9211 */ /* 0x000fe200030f140f */
[----:B------:R-:W4:Y:S01]  /*0c70*/  @P0 LDG.E R24, desc[UR12][R24.64] ;  /* 0x0000000c18180981 */ /* 0x000f22000c1e1900 */
[C---:B---3--:R-:W-:Y:S01]  /*0c80*/  @!P2 LEA R16, P6, R20.reuse, R16, 0x2 ;  /* 0x000000101410a211 */ /* 0x048fe200078c10ff */
[----:B------:R-:W0:Y:S02]  /*0c90*/  @!P2 LDC.64 R14, c[0x0][0x380] ;  /* 0x0000e000ff0eab82 */ /* 0x000e240000000a00 */
[----:B------:R-:W3:Y:S01]  /*0ca0*/  @!P1 LDG.E R10, desc[UR12][R10.64+0x4] ;  /* 0x0000040c0a0a9981 */ /* 0x000ee2000c1e1900 */
[----:B------:R-:W-:Y:S01]  /*0cb0*/  @!P2 LEA.HI.X R17, R20, R17, R18, 0x2, P6 ;  /* 0x000000111411a211 */ /* 0x000fe200030f1412 */
[----:B-----5:R-:W-:-:S04]  /*0cc0*/  @!P1 IMAD.WIDE R28, R21, 0x4, R28 ;  /* 0x00000004151c9825 */ /* 0x020fc800078e021c */
[----:B------:R-:W5:Y:S01]  /*0cd0*/  @P4 LDC.64 R18, c[0x0][0x380] ;  /* 0x0000e000ff124b82 */ /* 0x000f620000000a00 */
[----:B------:R-:W3:Y:S04]  /*0ce0*/  @!P2 LDG.E R16, desc[UR12][R16.64+0x4] ;  /* 0x0000040c1010a981 */ /* 0x000ee8000c1e1900 */
[----:B------:R-:W2:Y:S03]  /*0cf0*/  @!P1 LDG.E R25, desc[UR12][R28.64] ;  /* 0x0000000c1c199981 */ /* 0x000ea6000c1e1900 */
[----:B------:R-:W5:Y:S01]  /*0d00*/  @P3 LDC.64 R20, c[0x0][0x380] ;  /* 0x0000e000ff143b82 */ /* 0x000f620000000a00 */
[----:B-1----:R-:W-:-:S04]  /*0d10*/  @P3 IMAD.WIDE R26, R27, 0x4, R12 ;  /* 0x000000041b1a3825 */ /* 0x002fc800078e020c */
[----:B------:R-:W-:Y:S01]  /*0d20*/  @!P2 IMAD.IADD R13, R6, 0x1, R8 ;  /* 0x00000001060da824 */ /* 0x000fe200078e0208 */
[-C--:B------:R-:W-:Y:S01]  /*0d30*/  @P3 IADD3 R12, P5, PT, R7, R8.reuse, RZ ;  /* 0x00000008070c3210 */ /* 0x080fe20007fbe0ff */
[----:B------:R1:W3:Y:S02]  /*0d40*/  @P3 LDG.E R26, desc[UR12][R26.64] ;  /* 0x0000000c1a1a3981 */ /* 0x0002e4000c1e1900 */
[----:B0-----:R-:W-:Y:S01]  /*0d50*/  @!P2 IMAD.WIDE R14, R13, 0x4, R14 ;  /* 0x000000040d0ea825 */ /* 0x001fe200078e020e */
[----:B------:R-:W-:-:S05]  /*0d60*/  @P4 IADD3 R13, PT, PT, R3, R8, RZ ;  /* 0x00000008030d4210 */ /* 0x000fca0007ffe0ff */
[----:B------:R0:W3:Y:S01]  /*0d70*/  @!P2 LDG.E R14, desc[UR12][R14.64] ;  /* 0x0000000c0e0ea981 */ /* 0x0000e2000c1e1900 */
[----:B-----5:R-:W-:Y:S01]  /*0d80*/  @P4 IMAD.WIDE R18, R13, 0x4, R18 ;  /* 0x000000040d124825 */ /* 0x020fe200078e0212 */
[----:B------:R-:W-:Y:S02]  /*0d90*/  @P3 LEA.HI.X.SX32 R13, R7, RZ, 0x1, P5 ;  /* 0x000000ff070d3211 */ /* 0x000fe400028f0eff */
[----:B------:R-:W-:-:S03]  /*0da0*/  @P3 LEA R20, P6, R12, R20, 0x2 ;  /* 0x000000140c143211 */ /* 0x000fc600078c10ff */
[----:B------:R5:W3:Y:S01]  /*0db0*/  @P4 LDG.E R18, desc[UR12][R18.64] ;  /* 0x0000000c12124981 */ /* 0x000ae2000c1e1900 */
[----:B------:R-:W-:Y:S02]  /*0dc0*/  @P3 LEA.HI.X R21, R12, R21, R13, 0x2, P6 ;  /* 0x000000150c153211 */ /* 0x000fe400030f140d */
[----:B------:R-:W0:Y:S01]  /*0dd0*/  @P4 LDC.64 R12, c[0x0][0x380] ;  /* 0x0000e000ff0c4b82 */ /* 0x000e220000000a00 */
[C---:B-1----:R-:W-:Y:S02]  /*0de0*/  @P4 IADD3 R27, P5, PT, R3.reuse, R8, RZ ;  /* 0x00000008031b4210 */ /* 0x042fe40007fbe0ff */
[----:B------:R-:W3:Y:S02]  /*0df0*/  @P3 LDG.E R20, desc[UR12][R20.64+0x4] ;  /* 0x0000040c14143981 */ /* 0x000ee4000c1e1900 */
[----:B------:R-:W-:Y:S02]  /*0e00*/  @P4 LEA.HI.X.SX32 R28, R3, RZ, 0x1, P5 ;  /* 0x000000ff031c4211 */ /* 0x000fe400028f0eff */
[----:B0-----:R-:W-:-:S04]  /*0e10*/  @P4 LEA R12, P6, R27, R12, 0x2 ;  /* 0x0000000c1b0c4211 */ /* 0x001fc800078c10ff */
[----:B------:R-:W-:-:S05]  /*0e20*/  @P4 LEA.HI.X R13, R27, R13, R28, 0x2, P6 ;  /* 0x0000000d1b0d4211 */ /* 0x000fca00030f141c */
[----:B------:R0:W3:Y:S01]  /*0e30*/  @P4 LDG.E R12, desc[UR12][R12.64+0x4] ;  /* 0x0000040c0c0c4981 */ /* 0x0000e2000c1e1900 */
[----:B------:R-:W1:Y:S01]  /*0e40*/  S2UR UR7, SR_CgaCtaId ;  /* 0x00000000000779c3 */ /* 0x000e620000008800 */
[----:B------:R-:W-:Y:S02]  /*0e50*/  VIADD R15, R9, UR9 ;  /* 0x00000009090f7c36 */ /* 0x000fe40008000000 */
[----:B------:R-:W-:Y:S02]  /*0e60*/  VIADD R28, R22, UR9 ;  /* 0x00000009161c7c36 */ /* 0x000fe40008000000 */
[C---:B-----5:R-:W-:Y:S01]  /*0e70*/  IMAD R19, R15.reuse, UR8, R22 ;  /* 0x000000080f137c24 */ /* 0x060fe2000f8e0216 */
[C---:B------:R-:W-:Y:S01]  /*0e80*/  IADD3 R29, PT, PT, R15.reuse, UR9, RZ ;  /* 0x000000090f1d7c10 */ /* 0x040fe2000fffe0ff */
[--C-:B------:R-:W-:Y:S01]  /*0e90*/  IMAD R15, R15, UR8, R28.reuse ;  /* 0x000000080f0f7c24 */ /* 0x100fe2000f8e021c */
[----:B------:R-:W-:Y:S01]  /*0ea0*/  UMOV UR6, 0x400 ;  /* 0x0000040000067882 */ /* 0x000fe20000000000 */
[----:B------:R-:W-:-:S02]  /*0eb0*/  IMAD R27, R9, UR8, R28 ;  /* 0x00000008091b7c24 */ /* 0x000fc4000f8e021c */
[----:B------:R-:W-:Y:S02]  /*0ec0*/  VIADD R17, R15, UR9 ;  /* 0x000000090f117c36 */ /* 0x000fe40008000000 */
[----:B------:R-:W-:Y:S02]  /*0ed0*/  IMAD R29, R29, UR8, R28 ;  /* 0x000000081d1d7c24 */ /* 0x000fe4000f8e021c */
[--C-:B------:R-:W-:Y:S02]  /*0ee0*/  IMAD R9, R15, UR11, R8.reuse ;  /* 0x0000000b0f097c24 */ /* 0x100fe4000f8e0208 */
[--C-:B------:R-:W-:Y:S02]  /*0ef0*/  IMAD R11, R19, UR11, R8.reuse ;  /* 0x0000000b130b7c24 */ /* 0x100fe4000f8e0208 */
[--C-:B0-----:R-:W-:Y:S01]  /*0f00*/  IMAD R13, R17, UR11, R8.reuse ;  /* 0x0000000b110d7c24 */ /* 0x101fe2000f8e0208 */
[----:B-1----:R-:W-:Y:S01]  /*0f10*/  ULEA UR6, UR7, UR6, 0x18 ;  /* 0x0000000607067291 */ /* 0x002fe2000f8ec0ff */
[----:B------:R-:W-:-:S02]  /*0f20*/  IMAD R15, R27, UR11, R8 ;  /* 0x0000000b1b0f7c24 */ /* 0x000fc4000f8e0208 */
[----:B------:R-:W-:-:S03]  /*0f30*/  IMAD R17, R29, UR11, R8 ;  /* 0x0000000b1d117c24 */ /* 0x000fc6000f8e0208 */
[----:B------:R-:W-:Y:S02]  /*0f40*/  LEA R9, R9, UR6, 0x2 ;  /* 0x0000000609097c11 */ /* 0x000fe4000f8e10ff */
[----:B------:R-:W-:Y:S02]  /*0f50*/  LEA R11, R11, UR6, 0x2 ;  /* 0x000000060b0b7c11 */ /* 0x000fe4000f8e10ff */
[----:B------:R-:W-:Y:S02]  /*0f60*/  LEA R13, R13, UR6, 0x2 ;  /* 0x000000060d0d7c11 */ /* 0x000fe4000f8e10ff */
[----:B------:R-:W-:Y:S02]  /*0f70*/  LEA R15, R15, UR6, 0x2 ;  /* 0x000000060f0f7c11 */ /* 0x000fe4000f8e10ff */
[----:B------:R-:W-:Y:S01]  /*0f80*/  LEA R17, R17, UR6, 0x2 ;  /* 0x0000000611117c11 */ /* 0x000fe2000f8e10ff */
[----:B------:R-:W-:Y:S01]  /*0f90*/  VIADD R8, R8, 0x2 ;  /* 0x0000000208087836 */ /* 0x000fe20000000000 */
[----:B----4-:R0:W-:Y:S04]  /*0fa0*/  @P0 STS [R9], R24 ;  /* 0x0000001809000388 */ /* 0x0101e80000000800 */
[----:B--2---:R0:W-:Y:S04]  /*0fb0*/  @!P1 STS [R11], R25 ;  /* 0x000000190b009388 */ /* 0x0041e80000000800 */
[----:B---3--:R0:W-:Y:S04]  /*0fc0*/  @P3 STS [R13], R26 ;  /* 0x0000001a0d003388 */ /* 0x0081e80000000800 */
[----:B------:R0:W-:Y:S04]  /*0fd0*/  @!P2 STS [R15], R14 ;  /* 0x0000000e0f00a388 */ /* 0x0001e80000000800 */
[----:B------:R0:W-:Y:S04]  /*0fe0*/  @P4 STS [R17], R18 ;  /* 0x0000001211004388 */ /* 0x0001e80000000800 */
[----:B------:R0:W-:Y:S04]  /*0ff0*/  @P0 STS [R9+0x4], R23 ;  /* 0x0000041709000388 */ /* 0x0001e80000000800 */
[----:B------:R0:W-:Y:S04]  /*1000*/  @!P1 STS [R11+0x4], R10 ;  /* 0x0000040a0b009388 */ /* 0x0001e80000000800 */
[----:B------:R0:W-:Y:S04]  /*1010*/  @P3 STS [R13+0x4], R20 ;  /* 0x000004140d003388 */ /* 0x0001e80000000800 */
[----:B------:R0:W-:Y:S04]  /*1020*/  @!P2 STS [R15+0x4], R16 ;  /* 0x000004100f00a388 */ /* 0x0001e80000000800 */
[----:B------:R0:W-:Y:S02]  /*1030*/  @P4 STS [R17+0x4], R12 ;  /* 0x0000040c11004388 */ /* 0x0001e40000000800 */
.L_x_3:
[----:B------:R-:W-:Y:S05]  /*1040*/  BRA.U UP1, `(.L_x_0) ;  /* 0x00000005010c7547 */ /* 0x000fea000b800000 */
[----:B0-----:R-:W0:Y:S01]  /*1050*/  S2R R9, SR_TID.X ;  /* 0x0000000000097919 */ /* 0x001e220000002100 */
[----:B------:R-:W1:Y:S01]  /*1060*/  LDCU UR6, c[0x0][0x3a0] ;  /* 0x00007400ff0677ac */ /* 0x000e620008000800 */
[----:B------:R-:W2:Y:S01]  /*1070*/  @P0 LDC.64 R10, c[0x0][0x380] ;  /* 0x0000e000ff0a0b82 */ /* 0x000ea20000000a00 */
[----:B------:R-:W-:Y:S01]  /*1080*/  @P0 IADD3 R21, PT, PT, R4, R8, RZ ;  /* 0x0000000804150210 */ /* 0x000fe20007ffe0ff */
[----:B------:R-:W3:Y:S01]  /*1090*/  S2R R20, SR_TID.Y ;  /* 0x0000000000147919 */ /* 0x000ee20000002200 */
[----:B-1----:R-:W-:-:S04]  /*10a0*/  ULEA.HI UR6, UR6, UR6, URZ, 0x1 ;  /* 0x0000000606067291 */ /* 0x002fc8000f8f08ff */
[----:B------:R-:W-:Y:S01]  /*10b0*/  USHF.R.S32.HI UR6, URZ, 0x1, UR6 ;  /* 0x00000001ff067899 */ /* 0x000fe20008011406 */
[----:B--2---:R-:W-:-:S05]  /*10c0*/  @P0 IMAD.WIDE R10, R21, 0x4, R10 ;  /* 0x00000004150a0825 */ /* 0x004fca00078e020a */
[C---:B0-----:R-:W-:Y:S01]  /*10d0*/  ISETP.GE.U32.AND P1, PT, R9.reuse, UR6, PT ;  /* 0x0000000609007c0c */ /* 0x041fe2000bf26070 */
[----:B------:R-:W2:Y:S01]  /*10e0*/  @P0 LDG.E R10, desc[UR12][R10.64] ;  /* 0x0000000c0a0a0981 */ /* 0x000ea2000c1e1900 */
[----:B------:R-:W-:Y:S02]  /*10f0*/  ISETP.GE.U32.AND P2, PT, R9, UR5, PT ;  /* 0x0000000509007c0c */ /* 0x000fe4000bf46070 */
[C---:B---3--:R-:W-:Y:S02]  /*1100*/  ISETP.GE.U32.AND P3, PT, R20.reuse, UR6, PT ;  /* 0x0000000614007c0c */ /* 0x048fe4000bf66070 */
[----:B------:R-:W-:-:S07]  /*1110*/  ISETP.GE.U32.AND P4, PT, R20, UR4, PT ;  /* 0x0000000414007c0c */ /* 0x000fce000bf86070 */
[----:B------:R-:W0:Y:S01]  /*1120*/  @!P1 LDC.64 R12, c[0x0][0x380] ;  /* 0x0000e000ff0c9b82 */ /* 0x000e220000000a00 */
[--C-:B------:R-:W-:Y:S02]  /*1130*/  @!P1 IMAD.IADD R5, R5, 0x1, R8.reuse ;  /* 0x0000000105059824 */ /* 0x100fe400078e0208 */
[--C-:B------:R-:W-:Y:S01]  /*1140*/  @P2 IMAD.IADD R7, R7, 0x1, R8.reuse ;  /* 0x0000000107072824 */ /* 0x100fe200078e0208 */
[----:B------:R-:W-:Y:S02]  /*1150*/  @!P3 IADD3 R23, PT, PT, R6, R8, RZ ;  /* 0x000000080617b210 */ /* 0x000fe40007ffe0ff */
[----:B------:R-:W-:Y:S02]  /*1160*/  @P4 IMAD.IADD R3, R3, 0x1, R8 ;  /* 0x0000000103034824 */ /* 0x000fe400078e0208 */
[----:B------:R-:W1:Y:S08]  /*1170*/  @P2 LDC.64 R14, c[0x0][0x380] ;  /* 0x0000e000ff0e2b82 */ /* 0x000e700000000a00 */
[----:B------:R-:W3:Y:S08]  /*1180*/  @!P3 LDC.64 R16, c[0x0][0x380] ;  /* 0x0000e000ff10bb82 */ /* 0x000ef00000000a00 */
[----:B------:R-:W4:Y:S01]  /*1190*/  @P4 LDC.64 R18, c[0x0][0x380] ;  /* 0x0000e000ff124b82 */ /* 0x000f220000000a00 */
[----:B0-----:R-:W-:-:S06]  /*11a0*/  @!P1 IMAD.WIDE R12, R5, 0x4, R12 ;  /* 0x00000004050c9825 */ /* 0x001fcc00078e020c */
[----:B------:R0:W5:Y:S01]  /*11b0*/  @!P1 LDG.E R12, desc[UR12][R12.64] ;  /* 0x0000000c0c0c9981 */ /* 0x000162000c1e1900 */
[----:B-1----:R-:W-:-:S06]  /*11c0*/  @P2 IMAD.WIDE R14, R7, 0x4, R14 ;  /* 0x00000004070e2825 */ /* 0x002fcc00078e020e */
[----:B------:R1:W5:Y:S01]  /*11d0*/  @P2 LDG.E R14, desc[UR12][R14.64] ;  /* 0x0000000c0e0e2981 */ /* 0x000362000c1e1900 */
[----:B---3--:R-:W-:-:S06]  /*11e0*/  @!P3 IMAD.WIDE R16, R23, 0x4, R16 ;  /* 0x000000041710b825 */ /* 0x008fcc00078e0210 */
[----:B------:R-:W3:Y:S01]  /*11f0*/  @!P3 LDG.E R16, desc[UR12][R16.64] ;  /* 0x0000000c1010b981 */ /* 0x000ee2000c1e1900 */
[----:B----4-:R-:W-:-:S05]  /*1200*/  @P4 IMAD.WIDE R22, R3, 0x4, R18 ;  /* 0x0000000403164825 */ /* 0x010fca00078e0212 */
[----:B------:R4:W3:Y:S01]  /*1210*/  @P4 LDG.E R3, desc[UR12][R22.64] ;  /* 0x0000000c16034981 */ /* 0x0008e2000c1e1900 */
[----:B------:R-:W4:Y:S01]  /*1220*/  @P0 S2R R5, SR_CgaCtaId ;  /* 0x0000000000050919 */ /* 0x000f220000008800 */
[----:B------:R-:W4:Y:S01]  /*1230*/  @P2 S2R R19, SR_CgaCtaId ;  /* 0x0000000000132919 */ /* 0x000f220000008800 */
[----:B------:R-:W4:Y:S01]  /*1240*/  @P4 S2R R24, SR_CgaCtaId ;  /* 0x0000000000184919 */ /* 0x000f220000008800 */
[----:B------:R-:W4:Y:S01]  /*1250*/  @!P1 S2R R18, SR_CgaCtaId ;  /* 0x0000000000129919 */ /* 0x000f220000008800 */
[----:B------:R-:W4:Y:S01]  /*1260*/  @!P3 S2R R7, SR_CgaCtaId ;  /* 0x000000000007b919 */ /* 0x000f220000008800 */
[----:B0-----:R-:W-:Y:S01]  /*1270*/  IADD3 R13, PT, PT, R9, UR6, RZ ;  /* 0x00000006090d7c10 */ /* 0x001fe2000fffe0ff */
[----:B------:R-:W-:Y:S01]  /*1280*/  VIADD R26, R20, UR6 ;  /* 0x00000006141a7c36 */ /* 0x000fe20008000000 */
[----:B------:R-:W-:Y:S02]  /*1290*/  @P0 MOV R4, 0x400 ;  /* 0x0000040000040802 */ /* 0x000fe40000000f00 */
[----:B------:R-:W-:Y:S01]  /*12a0*/  @P2 MOV R6, 0x400 ;  /* 0x0000040000062802 */ /* 0x000fe20000000f00 */
[----:B-1----:R-:W-:Y:S01]  /*12b0*/  IMAD R15, R26, UR8, R13 ;  /* 0x000000081a0f7c24 */ /* 0x002fe2000f8e020d */
[----:B------:R-:W-:-:S02]  /*12c0*/  @P4 MOV R11, 0x400 ;  /* 0x00000400000b4802 */ /* 0x000fc40000000f00 */
[----:B----4-:R-:W-:Y:S02]  /*12d0*/  @!P3 MOV R22, 0x400 ;  /* 0x000004000016b802 */ /* 0x010fe40000000f00 */
[----:B------:R-:W-:Y:S02]  /*12e0*/  IADD3 R17, PT, PT, R15, UR6, RZ ;  /* 0x000000060f117c10 */ /* 0x000fe4000fffe0ff */
[----:B------:R-:W-:Y:S02]  /*12f0*/  @P0 LEA R4, R5, R4, 0x18 ;  /* 0x0000000405040211 */ /* 0x000fe400078ec0ff */
[----:B------:R-:W-:Y:S01]  /*1300*/  @P2 LEA R5, R19, R6, 0x18 ;  /* 0x0000000613052211 */ /* 0x000fe200078ec0ff */
[----:B------:R-:W-:Y:S01]  /*1310*/  IMAD R19, R26, UR8, R9 ;  /* 0x000000081a137c24 */ /* 0x000fe2000f8e0209 */
[----:B------:R-:W-:Y:S02]  /*1320*/  @!P1 MOV R9, 0x400 ;  /* 0x0000040000099802 */ /* 0x000fe40000000f00 */
[----:B------:R-:W-:Y:S01]  /*1330*/  @P4 LEA R6, R24, R11, 0x18 ;  /* 0x0000000b18064211 */ /* 0x000fe200078ec0ff */
[----:B------:R-:W-:-:S02]  /*1340*/  VIADD R24, R26, UR6 ;  /* 0x000000061a187c36 */ /* 0x000fc40008000000 */
[--C-:B------:R-:W-:Y:S01]  /*1350*/  IMAD R11, R20, UR8, R13.reuse ;  /* 0x00000008140b7c24 */ /* 0x100fe2000f8e020d */
[----:B------:R-:W-:Y:S01]  /*1360*/  @!P1 LEA R20, R18, R9, 0x18 ;  /* 0x0000000912149211 */ /* 0x000fe200078ec0ff */
[----:B------:R-:W-:Y:S02]  /*1370*/  IMAD R13, R24, UR8, R13 ;  /* 0x00000008180d7c24 */ /* 0x000fe4000f8e020d */
[--C-:B------:R-:W-:Y:S01]  /*1380*/  @!P1 IMAD R9, R19, UR11, R8.reuse ;  /* 0x0000000b13099c24 */ /* 0x100fe2000f8e0208 */
[----:B------:R-:W-:Y:S01]  /*1390*/  @!P3 LEA R22, R7, R22, 0x18 ;  /* 0x000000160716b211 */ /* 0x000fe200078ec0ff */
[--C-:B------:R-:W-:Y:S02]  /*13a0*/  @P0 IMAD R7, R15, UR11, R8.reuse ;  /* 0x0000000b0f070c24 */ /* 0x100fe4000f8e0208 */
[--C-:B------:R-:W-:Y:S02]  /*13b0*/  @P2 IMAD R18, R17, UR11, R8.reuse ;  /* 0x0000000b11122c24 */ /* 0x100fe4000f8e0208 */
[--C-:B------:R-:W-:Y:S01]  /*13c0*/  @!P3 IMAD R11, R11, UR11, R8.reuse ;  /* 0x0000000b0b0bbc24 */ /* 0x100fe2000f8e0208 */
[----:B------:R-:W-:Y:S01]  /*13d0*/  @!P1 LEA R9, R9, R20, 0x2 ;  /* 0x0000001409099211 */ /* 0x000fe200078e10ff */
[----:B------:R-:W-:-:S02]  /*13e0*/  @P4 IMAD R13, R13, UR11, R8 ;  /* 0x0000000b0d0d4c24 */ /* 0x000fc4000f8e0208 */
[----:B------:R-:W-:Y:S01]  /*13f0*/  @P0 IMAD R7, R7, 0x4, R4 ;  /* 0x0000000407070824 */ /* 0x000fe200078e0204 */
[----:B------:R-:W-:Y:S01]  /*1400*/  @!P3 LEA R11, R11, R22, 0x2 ;  /* 0x000000160b0bb211 */ /* 0x000fe200078e10ff */
[----:B------:R-:W-:Y:S02]  /*1410*/  @P2 IMAD R5, R18, 0x4, R5 ;  /* 0x0000000412052824 */ /* 0x000fe400078e0205 */
[----:B------:R-:W-:Y:S01]  /*1420*/  @P4 IMAD R6, R13, 0x4, R6 ;  /* 0x000000040d064824 */ /* 0x000fe200078e0206 */
[----:B--2---:R1:W-:Y:S04]  /*1430*/  @P0 STS [R7], R10 ;  /* 0x0000000a07000388 */ /* 0x0043e80000000800 */
[----:B-----5:R1:W-:Y:S04]  /*1440*/  @!P1 STS [R9], R12 ;  /* 0x0000000c09009388 */ /* 0x0203e80000000800 */
[----:B------:R1:W-:Y:S04]  /*1450*/  @P2 STS [R5], R14 ;  /* 0x0000000e05002388 */ /* 0x0003e80000000800 */
[----:B---3--:R1:W-:Y:S04]  /*1460*/  @!P3 STS [R11], R16 ;  /* 0x000000100b00b388 */ /* 0x0083e80000000800 */
[----:B------:R1:W-:Y:S02]  /*1470*/  @P4 STS [R6], R3 ;  /* 0x0000000306004388 */ /* 0x0003e40000000800 */
.L_x_0:
[----:B------:R-:W2:Y:S01]  /*1480*/  LDCU.64 UR6, c[0x0][0x388] ;  /* 0x00007100ff0677ac */ /* 0x000ea20008000a00 */
[----:B-1----:R-:W-:Y:S01]  /*1490*/  MOV R3, UR11 ;  /* 0x0000000b00037c02 */ /* 0x002fe20008000f00 */
[----:B------:R-:W-:Y:S01]  /*14a0*/  BAR.SYNC.DEFER_BLOCKING 0x0 ;  /* 0x0000000000007b1d */ /* 0x000fe20000010000 */
[----:B--2---:R-:W-:-:S04]  /*14b0*/  ISETP.GE.AND P0, PT, R2, UR6, PT ;  /* 0x0000000602007c0c */ /* 0x004fc8000bf06270 */
[----:B------:R-:W-:-:S04]  /*14c0*/  ISETP.GE.OR P0, PT, R0, UR7, P0 ;  /* 0x0000000700007c0c */ /* 0x000fc80008706670 */
[----:B------:R-:W-:-:S13]  /*14d0*/  ISETP.LT.OR P0, PT, R3, 0x1, P0 ;  /* 0x000000010300780c */ /* 0x000fda0000701670 */
[----:B------:R-:W-:Y:S05]  /*14e0*/  @P0 EXIT ;  /* 0x000000000000094d */ /* 0x000fea0003800000 */
[----:B------:R-:W1:Y:S01]  /*14f0*/  LDCU UR5, c[0x0][0x3a0] ;  /* 0x00007400ff0577ac */ /* 0x000e620008000800 */
[----:B------:R-:W-:Y:S01]  /*1500*/  IMAD R0, R2, UR7, R0 ;  /* 0x0000000702007c24 */ /* 0x000fe2000f8e0200 */
[----:B-1----:R-:W-:-:S09]  /*1510*/  UISETP.GE.AND UP0, UPT, UR5, 0x1, UPT ;  /* 0x000000010500788c */ /* 0x002fd2000bf06270 */
[----:B------:R-:W-:Y:S05]  /*1520*/  BRA.U !UP0, `(.L_x_4) ;  /* 0x0000000908687547 */ /* 0x000fea000b800000 */
[----:B------:R-:W1:Y:S01]  /*1530*/  LDCU.64 UR6, c[0x0][0x398] ;  /* 0x00007300ff0677ac */ /* 0x000e620008000a00 */
[----:B------:R-:W-:Y:S01]  /*1540*/  IMAD.MOV.U32 R5, RZ, RZ, RZ ;  /* 0x000000ffff057224 */ /* 0x000fe200078e00ff */
[----:B------:R-:W-:Y:S02]  /*1550*/  ULOP3.LUT UR14, UR5, 0x7, URZ, 0xc0, !UPT ;  /* 0x00000007050e7892 */ /* 0x000fe4000f8ec0ff */
[----:B------:R-:W-:Y:S02]  /*1560*/  ULOP3.LUT UR15, UR5, 0x3, URZ, 0xc0, !UPT ;  /* 0x00000003050f7892 */ /* 0x000fe4000f8ec0ff */
[----:B------:R-:W-:Y:S02]  /*1570*/  ULOP3.LUT UR5, UR5, 0x7ffffff8, URZ, 0xc0, !UPT ;  /* 0x7ffffff805057892 */ /* 0x000fe4000f8ec0ff */
[----:B------:R-:W-:Y:S02]  /*1580*/  UIADD3 UR4, UPT, UPT, UR14, -0x1, URZ ;  /* 0xffffffff0e047890 */ /* 0x000fe4000fffe0ff */
[----:B------:R-:W-:-:S02]  /*1590*/  USHF.L.U32 UR9, UR11, 0x2, URZ ;  /* 0x000000020b097899 */ /* 0x000fc400080006ff */
[----:B------:R-:W-:Y:S02]  /*15a0*/  UIADD3 UR11, UPT, UPT, -UR5, URZ, URZ ;  /* 0x000000ff050b7290 */ /* 0x000fe4000fffe1ff */
[----:B-1----:R-:W-:-:S04]  /*15b0*/  UIADD3 UR10, UP0, UPT, UR6, 0x10, URZ ;  /* 0x00000010060a7890 */ /* 0x002fc8000ff1e0ff */
[----:B------:R-:W-:Y:S02]  /*15c0*/  UIADD3.X UR7, UPT, UPT, URZ, UR7, URZ, UP0, !UPT ;  /* 0x00000007ff077290 */ /* 0x000fe400087fe4ff */
[----:B------:R-:W-:-:S11]  /*15d0*/  UISETP.GE.U32.AND UP0, UPT, UR4, 0x3, UPT ;  /* 0x000000030400788c */ /* 0x000fd6000bf06070 */
.L_x_11:
[----:B-1----:R-:W1:Y:S01]  /*15e0*/  S2R R3, SR_CgaCtaId ;  /* 0x0000000000037919 */ /* 0x002e620000008800 */
[----:B------:R-:W-:Y:S01]  /*15f0*/  MOV R4, 0x400 ;  /* 0x0000040000047802 */ /* 0x000fe20000000f00 */
[----:B------:R-:W-:Y:S01]  /*1600*/  HFMA2 R8, -RZ, RZ, 0, 0 ;  /* 0x00000000ff087431 */ /* 0x000fe200000001ff */
[----:B------:R-:W-:Y:S02]  /*1610*/  UMOV UR4, URZ ;  /* 0x000000ff00047c82 */ /* 0x000fe40008000000 */
[----:B-1----:R-:W-:-:S05]  /*1620*/  LEA R4, R3, R4, 0x18 ;  /* 0x0000000403047211 */ /* 0x002fca00078ec0ff */
[----:B------:R-:W-:-:S07]  /*1630*/  IMAD R6, R5, 0x4, R4 ;  /* 0x0000000405067824 */ /* 0x000fce00078e0204 */
.L_x_10:
[----:B------:R-:W1:Y:S01]  /*1640*/  S2R R7, SR_TID.Y ;  /* 0x0000000000077919 */ /* 0x000e620000002200 */
[----:B------:R-:W2:Y:S01]  /*1650*/  LDCU UR19, c[0x0][0x3a0] ;  /* 0x00007400ff1377ac */ /* 0x000ea20008000800 */
[----:B------:R-:W3:Y:S01]  /*1660*/  S2R R2, SR_TID.X ;  /* 0x0000000000027919 */ /* 0x000ee20000002100 */
[----:B--2---:R-:W-:Y:S02]  /*1670*/  UISETP.GE.U32.AND UP2, UPT, UR19, 0x8, UPT ;  /* 0x000000081300788c */ /* 0x004fe4000bf46070 */
[----:B------:R-:W-:Y:S02]  /*1680*/  UIMAD UR18, UR4, UR19, URZ ;  /* 0x00000013041272a4 */ /* 0x000fe4000f8e02ff */
[----:B-1----:R-:W-:Y:S01]  /*1690*/  IADD3 R7, PT, PT, R7, UR4, RZ ;  /* 0x0000000407077c10 */ /* 0x002fe2000fffe0ff */
[----:B------:R-:W-:-:S04]  /*16a0*/  UIADD3 UR4, UPT, UPT, UR4, 0x1, URZ ;  /* 0x0000000104047890 */ /* 0x000fc8000fffe0ff */
[----:B---3--:R-:W-:Y:S01]  /*16b0*/  IMAD R7, R7, UR8, R2 ;  /* 0x0000000807077c24 */ /* 0x008fe2000f8e0202 */
[----:B------:R-:W-:Y:S01]  /*16c0*/  UISETP.NE.AND UP1, UPT, UR4, UR19, UPT ;  /* 0x000000130400728c */ /* 0x000fe2000bf25270 */
[----:B------:R-:W-:Y:S01]  /*16d0*/  IMAD.MOV.U32 R2, RZ, RZ, RZ ;  /* 0x000000ffff027224 */ /* 0x000fe200078e00ff */
[----:B------:R-:W-:Y:S09]  /*16e0*/  BRA.U !UP2, `(.L_x_5) ;  /* 0x000000010abc7547 */ /* 0x000ff2000b800000 */
[----:B0-----:R-:W0:Y:S01]  /*16f0*/  LDC R9, c[0x0][0x390] ;  /* 0x0000e400ff097b82 */ /* 0x001e220000000800 */
[----:B------:R-:W-:Y:S02]  /*1700*/  UMOV UR6, UR10 ;  /* 0x0000000a00067c82 */ /* 0x000fe40008000000 */
[----:B------:R-:W-:-:S03]  /*1710*/  UIMAD.WIDE.U32 UR16, UR18, 0x4, UR6 ;  /* 0x00000004121078a5 */ /* 0x000fc6000f8e0006 */
[----:B------:R-:W-:-:S03]  /*1720*/  UMOV UR6, UR11 ;  /* 0x0000000b00067c82 */ /* 0x000fc60008000000 */
[----:B------:R-:W-:Y:S01]  /*1730*/  IMAD.U32 R11, RZ, RZ, UR17 ;  /* 0x00000011ff0b7e24 */ /* 0x000fe2000f8e00ff */
[----:B------:R-:W-:Y:S01]  /*1740*/  MOV R10, UR16 ;  /* 0x00000010000a7c02 */ /* 0x000fe20008000f00 */
[----:B------:R-:W-:Y:S01]  /*1750*/  IMAD.U32 R3, RZ, RZ, UR17 ;  /* 0x00000011ff037e24 */ /* 0x000fe2000f8e00ff */
[----:B------:R-:W-:Y:S01]  /*1760*/  MOV R2, UR16 ;  /* 0x0000001000027c02 */ /* 0x000fe20008000f00 */
[----:B------:R-:W-:Y:S01]  /*1770*/  IMAD R10, R7, UR9, R6 ;  /* 0x00000009070a7c24 */ /* 0x000fe2000f8e0206 */
[----:B------:R-:W-:-:S07]  /*1780*/  MOV R3, R11 ;  /* 0x0000000b00037202 */ /* 0x000fce0000000f00 */
.L_x_6:
[----:B------:R-:W2:Y:S04]  /*1790*/  LDG.E R25, desc[UR12][R2.64+-0x10] ;  /* 0xfffff00c02197981 */ /* 0x000ea8000c1e1900 */
[----:B------:R-:W3:Y:S04]  /*17a0*/  LDG.E R17, desc[UR12][R2.64+-0xc] ;  /* 0xfffff40c02117981 */ /* 0x000ee8000c1e1900 */
[----:B------:R-:W4:Y:S04]  /*17b0*/  LDG.E R16, desc[UR12][R2.64+-0x8] ;  /* 0xfffff80c02107981 */ /* 0x000f28000c1e1900 */
[----:B------:R-:W5:Y:S04]  /*17c0*/  LDG.E R15, desc[UR12][R2.64+-0x4] ;  /* 0xfffffc0c020f7981 */ /* 0x000f68000c1e1900 */
[----:B------:R-:W5:Y:S04]  /*17d0*/  LDG.E R14, desc[UR12][R2.64] ;  /* 0x0000000c020e7981 */ /* 0x000f68000c1e1900 */
[----:B------:R-:W5:Y:S04]  /*17e0*/  LDG.E R13, desc[UR12][R2.64+0x4] ;  /* 0x0000040c020d7981 */ /* 0x000f68000c1e1900 */
[----:B------:R-:W5:Y:S04]  /*17f0*/  LDG.E R11, desc[UR12][R2.64+0x8] ;  /* 0x0000080c020b7981 */ /* 0x000f68000c1e1900 */
[----:B------:R1:W5:Y:S01]  /*1800*/  LDG.E R12, desc[UR12][R2.64+0xc] ;  /* 0x00000c0c020c7981 */ /* 0x000362000c1e1900 */
[----:B------:R-:W-:Y:S01]  /*1810*/  VIADD R19, R10, UR9 ;  /* 0x000000090a137c36 */ /* 0x000fe20008000000 */
[----:B------:R-:W-:-:S02]  /*1820*/  UIADD3 UR6, UPT, UPT, UR6, 0x8, URZ ;  /* 0x0000000806067890 */ /* 0x000fc4000fffe0ff */
[----:B------:R-:W2:Y:S02]  /*1830*/  LDS R27, [R10] ;  /* 0x000000000a1b7984 */ /* 0x000ea40000000800 */
[----:B------:R-:W-:Y:S01]  /*1840*/  IADD3 R20, PT, PT, R19, UR9, RZ ;  /* 0x0000000913147c10 */ /* 0x000fe2000fffe0ff */
[----:B------:R-:W-:Y:S01]  /*1850*/  UISETP.NE.AND UP2, UPT, UR6, URZ, UPT ;  /* 0x000000ff0600728c */ /* 0x000fe2000bf45270 */
[----:B------:R0:W3:Y:S01]  /*1860*/  LDS R18, [R10+UR9] ;  /* 0x000000090a127984 */ /* 0x0000e20008000800 */
[----:B-1----:R-:W-:Y:S02]  /*1870*/  IADD3 R2, P0, PT, R2, 0x20, RZ ;  /* 0x0000002002027810 */ /* 0x002fe40007f1e0ff */
[----:B------:R-:W-:Y:S01]  /*1880*/  VIADD R23, R20, UR9 ;  /* 0x0000000914177c36 */ /* 0x000fe20008000000 */
[----:B------:R-:W4:Y:S02]  /*1890*/  LDS R19, [R19+UR9] ;  /* 0x0000000913137984 */ /* 0x000f240008000800 */
[----:B------:R-:W-:-:S02]  /*18a0*/  IMAD.X R3, RZ, RZ, R3, P0 ;  /* 0x000000ffff037224 */ /* 0x000fc400000e0603 */
[----:B------:R-:W5:Y:S01]  /*18b0*/  LDS R20, [R20+UR9] ;  /* 0x0000000914147984 */ /* 0x000f620008000800 */
[----:B------:R-:W-:Y:S02]  /*18c0*/  IADD3 R24, PT, PT, R23, UR9, RZ ;  /* 0x0000000917187c10 */ /* 0x000fe4000fffe0ff */
[----:B0-----:R-:W-:Y:S01]  /*18d0*/  LEA R10, R9, R10, 0x5 ;  /* 0x0000000a090a7211 */ /* 0x001fe200078e28ff */
[----:B------:R-:W0:Y:S02]  /*18e0*/  LDS R23, [R23+UR9] ;  /* 0x0000000917177984 */ /* 0x000e240008000800 */
[----:B------:R-:W-:Y:S02]  /*18f0*/  VIADD R22, R24, UR9 ;  /* 0x0000000918167c36 */ /* 0x000fe40008000000 */
[----:B------:R-:W1:Y:S03]  /*1900*/  LDS R24, [R24+UR9] ;  /* 0x0000000918187984 */ /* 0x000e660008000800 */
[----:B------:R-:W-:-:S02]  /*1910*/  IADD3 R21, PT, PT, R22, UR9, RZ ;  /* 0x0000000916157c10 */ /* 0x000fc4000fffe0ff */
[----:B------:R-:W1:Y:S04]  /*1920*/  LDS R22, [R22+UR9] ;  /* 0x0000000916167984 */ /* 0x000e680008000800 */
[----:B------:R-:W1:Y:S01]  /*1930*/  LDS R21, [R21+UR9] ;  /* 0x0000000915157984 */ /* 0x000e620008000800 */
[----:B--2---:R-:W-:-:S04]  /*1940*/  FFMA R25, R27, R25, R8 ;  /* 0x000000191b197223 */ /* 0x004fc80000000008 */
[----:B---3--:R-:W-:-:S04]  /*1950*/  FFMA R18, R18, R17, R25 ;  /* 0x0000001112127223 */ /* 0x008fc80000000019 */
[----:B----4-:R-:W-:-:S04]  /*1960*/  FFMA R19, R19, R16, R18 ;  /* 0x0000001013137223 */ /* 0x010fc80000000012 */
[----:B-----5:R-:W-:-:S04]  /*1970*/  FFMA R20, R20, R15, R19 ;  /* 0x0000000f14147223 */ /* 0x020fc80000000013 */
[----:B0-----:R-:W-:-:S04]  /*1980*/  FFMA R15, R23, R14, R20 ;  /* 0x0000000e170f7223 */ /* 0x001fc80000000014 */
[----:B-1----:R-:W-:-:S04]  /*1990*/  FFMA R13, R24, R13, R15 ;  /* 0x0000000d180d7223 */ /* 0x002fc8000000000f */
[----:B------:R-:W-:-:S04]  /*19a0*/  FFMA R8, R22, R11, R13 ;  /* 0x0000000b16087223 */ /* 0x000fc8000000000d */
[----:B------:R-:W-:Y:S01]  /*19b0*/  FFMA R8, R21, R12, R8 ;  /* 0x0000000c15087223 */ /* 0x000fe20000000008 */
[----:B------:R-:W-:Y:S06]  /*19c0*/  BRA.U UP2, `(.L_x_6) ;  /* 0xfffffffd02707547 */ /* 0x000fec000b83ffff */
[----:B------:R-:W-:-:S07]  /*19d0*/  IMAD.U32 R2, RZ, RZ, UR5 ;  /* 0x00000005ff027e24 */ /* 0x000fce000f8e00ff */
.L_x_5:
[----:B------:R-:W-:-:S09]  /*19e0*/  UISETP.NE.AND UP2, UPT, UR14, URZ, UPT ;  /* 0x000000ff0e00728c */ /* 0x000fd2000bf45270 */
[----:B------:R-:W-:Y:S05]  /*19f0*/  BRA.U !UP2, `(.L_x_7) ;  /* 0x000000010afc7547 */ /* 0x000fea000b800000 */
[----:B------:R-:W-:Y:S01]  /*1a00*/  UISETP.NE.AND UP2, UPT, UR15, URZ, UPT ;  /* 0x000000ff0f00728c */ /* 0x000fe2000bf45270 */
[----:B------:R-:W-:Y:S10]  /*1a10*/  BRA.U !UP0, `(.L_x_8) ;  /* 0x00000001086c7547 */ /* 0x000ff4000b800000 */
[----:B0-----:R-:W0:Y:S01]  /*1a20*/  LDC.64 R12, c[0x0][0x398] ;  /* 0x0000e600ff0c7b82 */ /* 0x001e220000000a00 */
[C---:B------:R-:W-:Y:S01]  /*1a30*/  IADD3 R9, P0, PT, R2.reuse, UR18, RZ ;  /* 0x0000001202097c10 */ /* 0x040fe2000ff1e0ff */
[----:B------:R-:W1:Y:S01]  /*1a40*/  LDCU UR6, c[0x0][0x390] ;  /* 0x00007200ff0677ac */ /* 0x000e620008000800 */
[----:B------:R-:W-:-:S03]  /*1a50*/  IADD3 R3, PT, PT, R2, UR18, RZ ;  /* 0x0000001202037c10 */ /* 0x000fc6000fffe0ff */
[----:B------:R-:W-:Y:S02]  /*1a60*/  IMAD.X R14, RZ, RZ, RZ, P0 ;  /* 0x000000ffff0e7224 */ /* 0x000fe400000e06ff */
[----:B------:R-:W2:Y:S01]  /*1a70*/  LDC.64 R10, c[0x0][0x398] ;  /* 0x0000e600ff0a7b82 */ /* 0x000ea20000000a00 */
[----:B0-----:R-:W-:-:S06]  /*1a80*/  IMAD.WIDE.U32 R12, R3, 0x4, R12 ;  /* 0x00000004030c7825 */ /* 0x001fcc00078e000c */
[----:B------:R0:W3:Y:S01]  /*1a90*/  LDG.E R12, desc[UR12][R12.64] ;  /* 0x0000000c0c0c7981 */ /* 0x0000e2000c1e1900 */
[----:B--2---:R-:W-:-:S04]  /*1aa0*/  LEA R10, P0, R9, R10, 0x2 ;  /* 0x0000000a090a7211 */ /* 0x004fc800078010ff */
[----:B------:R-:W-:-:S05]  /*1ab0*/  LEA.HI.X R11, R9, R11, R14, 0x2, P0 ;  /* 0x0000000b090b7211 */ /* 0x000fca00000f140e */
[----:B------:R-:W2:Y:S04]  /*1ac0*/  LDG.E R15, desc[UR12][R10.64+0x4] ;  /* 0x0000040c0a0f7981 */ /* 0x000ea8000c1e1900 */
[----:B------:R-:W4:Y:S04]  /*1ad0*/  LDG.E R17, desc[UR12][R10.64+0x8] ;  /* 0x0000080c0a117981 */ /* 0x000f28000c1e1900 */
[----:B------:R-:W5:Y:S01]  /*1ae0*/  LDG.E R19, desc[UR12][R10.64+0xc] ;  /* 0x00000c0c0a137981 */ /* 0x000f62000c1e1900 */
[----:B------:R-:W-:-:S05]  /*1af0*/  IADD3 R14, PT, PT, R7, R2, RZ ;  /* 0x00000002070e7210 */ /* 0x000fca0007ffe0ff */
[----:B-1----:R-:W-:-:S04]  /*1b00*/  IMAD R3, R14, UR6, R5 ;  /* 0x000000060e037c24 */ /* 0x002fc8000f8e0205 */
[----:B------:R-:W-:-:S05]  /*1b10*/  IMAD R3, R3, 0x4, R4 ;  /* 0x0000000403037824 */ /* 0x000fca00078e0204 */
[----:B------:R-:W3:Y:S01]  /*1b20*/  LDS R9, [R3] ;  /* 0x0000000003097984 */ /* 0x000ee20000000800 */
[----:B------:R-:W-:-:S03]  /*1b30*/  IADD3 R14, PT, PT, R3, UR9, RZ ;  /* 0x00000009030e7c10 */ /* 0x000fc6000fffe0ff */
[----:B------:R-:W2:Y:S02]  /*1b40*/  LDS R16, [R3+UR9] ;  /* 0x0000000903107984 */ /* 0x000ea40008000800 */
[----:B0-----:R-:W-:Y:S02]  /*1b50*/  VIADD R13, R14, UR9 ;  /* 0x000000090e0d7c36 */ /* 0x001fe40008000000 */
[----:B------:R-:W4:Y:S04]  /*1b60*/  LDS R14, [R14+UR9] ;  /* 0x000000090e0e7984 */ /* 0x000f280008000800 */
[----:B------:R-:W5:Y:S01]  /*1b70*/  LDS R18, [R13+UR9] ;  /* 0x000000090d127984 */ /* 0x000f620008000800 */
[----:B------:R-:W-:Y:S01]  /*1b80*/  IADD3 R2, PT, PT, R2, 0x4, RZ ;  /* 0x0000000402027810 */ /* 0x000fe20007ffe0ff */
[----:B---3--:R-:W-:-:S04]  /*1b90*/  FFMA R9, R9, R12, R8 ;  /* 0x0000000c09097223 */ /* 0x008fc80000000008 */
[----:B--2---:R-:W-:-:S04]  /*1ba0*/  FFMA R9, R16, R15, R9 ;  /* 0x0000000f10097223 */ /* 0x004fc80000000009 */
[----:B----4-:R-:W-:-:S04]  /*1bb0*/  FFMA R9, R14, R17, R9 ;  /* 0x000000110e097223 */ /* 0x010fc80000000009 */
[----:B-----5:R-:W-:-:S07]  /*1bc0*/  FFMA R8, R18, R19, R9 ;  /* 0x0000001312087223 */ /* 0x020fce0000000009 */
.L_x_8:
[----:B------:R-:W-:Y:S05]  /*1bd0*/  BRA.U !UP2, `(.L_x_7) ;  /* 0x000000010a847547 */ /* 0x000fea000b800000 */
[----:B------:R-:W-:Y:S02]  /*1be0*/  UISETP.NE.AND UP2, UPT, UR15, 0x1, UPT ;  /* 0x000000010f00788c */ /* 0x000fe4000bf45270 */
[----:B------:R-:W-:-:S07]  /*1bf0*/  ULOP3.LUT UP3, URZ, UR19, 0x1, URZ, 0xc0, !UPT ;  /* 0x0000000113ff7892 */ /* 0x000fce000f86c0ff */
[----:B------:R-:W-:Y:S05]  /*1c00*/  BRA.U !UP2, `(.L_x_9) ;  /* 0x000000010a4c7547 */ /* 0x000fea000b800000 */
[----:B0-----:R-:W0:Y:S01]  /*1c10*/  LDC.64 R12, c[0x0][0x398] ;  /* 0x0000e600ff0c7b82 */ /* 0x001e220000000a00 */
[C---:B------:R-:W-:Y:S01]  /*1c20*/  IADD3 R9, P0, PT, R2.reuse, UR18, RZ ;  /* 0x0000001202097c10 */ /* 0x040fe2000ff1e0ff */
[----:B------:R-:W-:Y:S01]  /*1c30*/  VIADD R3, R2, UR18 ;  /* 0x0000001202037c36 */ /* 0x000fe20008000000 */
[----:B------:R-:W1:Y:S02]  /*1c40*/  LDCU UR6, c[0x0][0x390] ;  /* 0x00007200ff0677ac */ /* 0x000e640008000800 */
[----:B------:R-:W-:-:S03]  /*1c50*/  IADD3.X R14, PT, PT, RZ, RZ, RZ, P0, !PT ;  /* 0x000000ffff0e7210 */ /* 0x000fc600007fe4ff */
[----:B------:R-:W2:Y:S01]  /*1c60*/  LDC.64 R10, c[0x0][0x398] ;  /* 0x0000e600ff0a7b82 */ /* 0x000ea20000000a00 */
[----:B0-----:R-:W-:-:S06]  /*1c70*/  IMAD.WIDE.U32 R12, R3, 0x4, R12 ;  /* 0x00000004030c7825 */ /* 0x001fcc00078e000c */
[----:B------:R-:W3:Y:S01]  /*1c80*/  LDG.E R12, desc[UR12][R12.64] ;  /* 0x0000000c0c0c7981 */ /* 0x000ee2000c1e1900 */
[----:B--2---:R-:W-:-:S04]  /*1c90*/  LEA R10, P0, R9, R10, 0x2 ;  /* 0x0000000a090a7211 */ /* 0x004fc800078010ff */
[----:B------:R-:W-:-:S05]  /*1ca0*/  LEA.HI.X R11, R9, R11, R14, 0x2, P0 ;  /* 0x0000000b090b7211 */ /* 0x000fca00000f140e */
[----:B------:R-:W2:Y:S01]  /*1cb0*/  LDG.E R10, desc[UR12][R10.64+0x4] ;  /* 0x0000040c0a0a7981 */ /* 0x000ea2000c1e1900 */
[----:B------:R-:W-:-:S04]  /*1cc0*/  IMAD.IADD R14, R7, 0x1, R2 ;  /* 0x00000001070e7824 */ /* 0x000fc800078e0202 */
[----:B-1----:R-:W-:-:S05]  /*1cd0*/  IMAD R3, R14, UR6, R5 ;  /* 0x000000060e037c24 */ /* 0x002fca000f8e0205 */
[----:B------:R-:W-:-:S05]  /*1ce0*/  LEA R3, R3, R4, 0x2 ;  /* 0x0000000403037211 */ /* 0x000fca00078e10ff */
[----:B------:R-:W3:Y:S04]  /*1cf0*/  LDS R9, [R3] ;  /* 0x0000000003097984 */ /* 0x000ee80000000800 */
[----:B------:R-:W2:Y:S01]  /*1d00*/  LDS R15, [R3+UR9] ;  /* 0x00000009030f7984 */ /* 0x000ea20008000800 */
[----:B------:R-:W-:Y:S02]  /*1d10*/  VIADD R2, R2, 0x2 ;  /* 0x0000000202027836 */ /* 0x000fe40000000000 */
[----:B---3--:R-:W-:-:S04]  /*1d20*/  FFMA R8, R9, R12, R8 ;  /* 0x0000000c09087223 */ /* 0x008fc80000000008 */
[----:B--2---:R-:W-:-:S07]  /*1d30*/  FFMA R8, R15, R10, R8 ;  /* 0x0000000a0f087223 */ /* 0x004fce0000000008 */
.L_x_9:
[----:B------:R-:W-:Y:S05]  /*1d40*/  BRA.U !UP3, `(.L_x_7) ;  /* 0x000000010b287547 */ /* 0x000fea000b800000 */
[----:B0-----:R-:W0:Y:S01]  /*1d50*/  LDC.64 R10, c[0x0][0x398] ;  /* 0x0000e600ff0a7b82 */ /* 0x001e220000000a00 */
[----:B------:R-:W-:Y:S01]  /*1d60*/  IADD3 R3, PT, PT, R2, UR18, RZ ;  /* 0x0000001202037c10 */ /* 0x000fe2000fffe0ff */
[----:B------:R-:W1:Y:S04]  /*1d70*/  LDCU UR6, c[0x0][0x390] ;  /* 0x00007200ff0677ac */ /* 0x000e680008000800 */
[----:B0-----:R-:W-:-:S06]  /*1d80*/  IMAD.WIDE.U32 R10, R3, 0x4, R10 ;  /* 0x00000004030a7825 */ /* 0x001fcc00078e000a */
[----:B------:R-:W2:Y:S01]  /*1d90*/  LDG.E R10, desc[UR12][R10.64] ;  /* 0x0000000c0a0a7981 */ /* 0x000ea2000c1e1900 */
[----:B------:R-:W-:-:S04]  /*1da0*/  IMAD.IADD R2, R7, 0x1, R2 ;  /* 0x0000000107027824 */ /* 0x000fc800078e0202 */
[----:B-1----:R-:W-:-:S05]  /*1db0*/  IMAD R3, R2, UR6, R5 ;  /* 0x0000000602037c24 */ /* 0x002fca000f8e0205 */
[----:B------:R-:W-:-:S06]  /*1dc0*/  LEA R3, R3, R4, 0x2 ;  /* 0x0000000403037211 */ /* 0x000fcc00078e10ff */
[----:B------:R-:W2:Y:S02]  /*1dd0*/  LDS R3, [R3] ;  /* 0x0000000003037984 */ /* 0x000ea40000000800 */
[----:B--2---:R-:W-:-:S07]  /*1de0*/  FFMA R8, R3, R10, R8 ;  /* 0x0000000a03087223 */ /* 0x004fce0000000008 */
.L_x_7:
[----:B------:R-:W-:Y:S05]  /*1df0*/  BRA.U UP1, `(.L_x_10) ;  /* 0xfffffff901107547 */ /* 0x000fea000b83ffff */
[----:B------:R-:W1:Y:S01]  /*1e00*/  LDCU UR4, c[0x0][0x390] ;  /* 0x00007200ff0477ac */ /* 0x000e620008000800 */
[----:B------:R-:W2:Y:S01]  /*1e10*/  LDC.64 R2, c[0x0][0x3a8] ;  /* 0x0000ea00ff027b82 */ /* 0x000ea20000000a00 */
[----:B------:R-:W3:Y:S02]  /*1e20*/  F2I.TRUNC.NTZ R8, R8 ;  /* 0x0000000800087305 */ /* 0x000ee4000020f100 */
[----:B---3--:R-:W-:Y:S01]  /*1e30*/  VIMNMX R4, PT, PT, RZ, R8, !PT ;  /* 0x00000008ff047248 */ /* 0x008fe20007fe0100 */
[----:B-1----:R-:W-:Y:S02]  /*1e40*/  IMAD R7, R0, UR4, R5 ;  /* 0x0000000400077c24 */ /* 0x002fe4000f8e0205 */
[----:B------:R-:W-:Y:S01]  /*1e50*/  VIADD R5, R5, 0x1 ;  /* 0x0000000105057836 */ /* 0x000fe20000000000 */
[----:B------:R-:W-:-:S04]  /*1e60*/  VIMNMX R4, PT, PT, R4, 0xff, PT ;  /* 0x000000ff04047848 */ /* 0x000fc80003fe0100 */
[----:B------:R-:W-:Y:S01]  /*1e70*/  ISETP.NE.AND P0, PT, R5, UR4, PT ;  /* 0x0000000405007c0c */ /* 0x000fe2000bf05270 */
[----:B--2---:R-:W-:Y:S01]  /*1e80*/  IMAD.WIDE R2, R7, 0x4, R2 ;  /* 0x0000000407027825 */ /* 0x004fe200078e0202 */
[----:B------:R-:W-:-:S05]  /*1e90*/  I2FP.F32.U32 R7, R4 ;  /* 0x0000000400077245 */ /* 0x000fca0000201000 */
[----:B------:R1:W-:Y:S06]  /*1ea0*/  STG.E desc[UR12][R2.64], R7 ;  /* 0x0000000702007986 */ /* 0x0003ec000c10190c */
[----:B------:R-:W-:Y:S05]  /*1eb0*/  @!P0 EXIT ;  /* 0x000000000000894d */ /* 0x000fea0003800000 */
[----:B------:R-:W-:Y:S05]  /*1ec0*/  BRA `(.L_x_11) ;  /* 0xfffffff400c47947 */ /* 0x000fea000383ffff */
.L_x_4:
[----:B------:R-:W-:Y:S02]  /*1ed0*/  UIADD3 UR4, UPT, UPT, UR11, -0x1, URZ ;  /* 0xffffffff0b047890 */ /* 0x000fe4000fffe0ff */
[----:B------:R-:W-:Y:S02]  /*1ee0*/  ULOP3.LUT UR5, UR11, 0x7, URZ, 0xc0, !UPT ;  /* 0x000000070b057892 */ /* 0x000fe4000f8ec0ff */
[----:B------:R-:W-:-:S03]  /*1ef0*/  UISETP.GE.U32.AND UP0, UPT, UR4, 0x7, UPT ;  /* 0x000000070400788c */ /* 0x000fc6000bf06070 */
[----:B------:R-:W-:-:S06]  /*1f00*/  UMOV UR4, URZ ;  /* 0x000000ff00047c82 */ /* 0x000fcc0008000000 */
[----:B------:R-:W-:Y:S05]  /*1f10*/  BRA.U !UP0, `(.L_x_12) ;  /* 0x0000000108407547 */ /* 0x000fea000b800000 */
[----:B------:R-:W1:Y:S01]  /*1f20*/  LDC.64 R4, c[0x0][0x3a8] ;  /* 0x0000ea00ff047b82 */ /* 0x000e620000000a00 */
[----:B------:R-:W-:Y:S01]  /*1f30*/  HFMA2 R7, -RZ, RZ, 0, 0 ;  /* 0x00000000ff077431 */ /* 0x000fe200000001ff */
[----:B------:R-:W-:-:S12]  /*1f40*/  ULOP3.LUT UR4, UR11, 0x7ffffff8, URZ, 0xc0, !UPT ;  /* 0x7ffffff80b047892 */ /* 0x000fd8000f8ec0ff */
.L_x_13:
[----:B--2---:R-:W-:Y:S02]  /*1f50*/  IMAD R3, R0, UR11, R7 ;  /* 0x0000000b00037c24 */ /* 0x004fe4000f8e0207 */
[----:B------:R-:W-:Y:S02]  /*1f60*/  VIADD R7, R7, 0x8 ;  /* 0x0000000807077836 */ /* 0x000fe40000000000 */
[----:B-1----:R-:W-:-:S03]  /*1f70*/  IMAD.WIDE R2, R3, 0x4, R4 ;  /* 0x0000000403027825 */ /* 0x002fc600078e0204 */
[----:B------:R-:W-:Y:S02]  /*1f80*/  ISETP.NE.AND P0, PT, R7, UR4, PT ;  /* 0x0000000407007c0c */ /* 0x000fe4000bf05270 */
[----:B------:R2:W-:Y:S04]  /*1f90*/  STG.E desc[UR12][R2.64], RZ ;  /* 0x000000ff02007986 */ /* 0x0005e8000c10190c */
[----:B------:R2:W-:Y:S04]  /*1fa0*/  STG.E desc[UR12][R2.64+0x4], RZ ;  /* 0x000004ff02007986 */ /* 0x0005e8000c10190c */
[----:B------:R2:W-:Y:S04]  /*1fb0*/  STG.E desc[UR12][R2.64+0x8], RZ ;  /* 0x000008ff02007986 */ /* 0x0005e8000c10190c */
[----:B------:R2:W-:Y:S04]  /*1fc0*/  STG.E desc[UR12][R2.64+0xc], RZ ;  /* 0x00000cff02007986 */ /* 0x0005e8000c10190c */
[----:B------:R2:W-:Y:S04]  /*1fd0*/  STG.E desc[UR12][R2.64+0x10], RZ ;  /* 0x000010ff02007986 */ /* 0x0005e8000c10190c */
[----:B------:R2:W-:Y:S04]  /*1fe0*/  STG.E desc[UR12][R2.64+0x14], RZ ;  /* 0x000014ff02007986 */ /* 0x0005e8000c10190c */
[----:B------:R2:W-:Y:S04]  /*1ff0*/  STG.E desc[UR12][R2.64+0x18], RZ ;  /* 0x000018ff02007986 */ /* 0x0005e8000c10190c */
[----:B------:R2:W-:Y:S01]  /*2000*/  STG.E desc[UR12][R2.64+0x1c], RZ ;  /* 0x00001cff02007986 */ /* 0x0005e2000c10190c */
[----:B------:R-:W-:Y:S05]  /*2010*/  @P0 BRA `(.L_x_13) ;  /* 0xfffffffc00cc0947 */ /* 0x000fea000383ffff */
.L_x_12:
[----:B------:R-:W-:-:S13]  /*2020*/  ISETP.NE.AND P0, PT, RZ, UR5, PT ;  /* 0x00000005ff007c0c */ /* 0x000fda000bf05270 */
[----:B------:R-:W-:Y:S05]  /*2030*/  @!P0 EXIT ;  /* 0x000000000000894d */ /* 0x000fea0003800000 */
[----:B------:R-:W-:Y:S02]  /*2040*/  UISETP.GE.U32.AND UP0, UPT, UR5, 0x4, UPT ;  /* 0x000000040500788c */ /* 0x000fe4000bf06070 */
[----:B------:R-:W-:-:S07]  /*2050*/  ULOP3.LUT UR5, UR11, 0x3, URZ, 0xc0, !UPT ;  /* 0x000000030b057892 */ /* 0x000fce000f8ec0ff */
[----:B------:R-:W-:Y:S05]  /*2060*/  BRA.U !UP0, `(.L_x_14) ;  /* 0x0000000108247547 */ /* 0x000fea000b800000 */
[----:B--2---:R-:W1:Y:S01]  /*2070*/  LDC.64 R2, c[0x0][0x3a8] ;  /* 0x0000ea00ff027b82 */ /* 0x004e620000000a00 */
[----:B------:R-:W-:Y:S01]  /*2080*/  MOV R5, UR4 ;  /* 0x0000000400057c02 */ /* 0x000fe20008000f00 */
[----:B------:R-:W-:-:S04]  /*2090*/  UIADD3 UR4, UPT, UPT, UR4, 0x4, URZ ;  /* 0x0000000404047890 */ /* 0x000fc8000fffe0ff */
[----:B------:R-:W-:-:S04]  /*20a0*/  IMAD R5, R0, UR11, R5 ;  /* 0x0000000b00057c24 */ /* 0x000fc8000f8e0205 */
[----:B-1----:R-:W-:-:S05]  /*20b0*/  IMAD.WIDE R2, R5, 0x4, R2 ;  /* 0x0000000405027825 */ /* 0x002fca00078e0202 */
[----:B------:R1:W-:Y:S04]  /*20c0*/  STG.E desc[UR12][R2.64], RZ ;  /* 0x000000ff02007986 */ /* 0x0003e8000c10190c */
[----:B------:R1:W-:Y:S04]  /*20d0*/  STG.E desc[UR12][R2.64+0x4], RZ ;  /* 0x000004ff02007986 */ /* 0x0003e8000c10190c */
[----:B------:R1:W-:Y:S04]  /*20e0*/  STG.E desc[UR12][R2.64+0x8], RZ ;  /* 0x000008ff02007986 */ /* 0x0003e8000c10190c */
[----:B------:R1:W-:Y:S02]  /*20f0*/  STG.E desc[UR12][R2.64+0xc], RZ ;  /* 0x00000cff02007986 */ /* 0x0003e4000c10190c */
.L_x_14:
[----:B------:R-:W-:-:S13]  /*2100*/  ISETP.NE.AND P0, PT, RZ, UR5, PT ;  /* 0x00000005ff007c0c */ /* 0x000fda000bf05270 */
[----:B------:R-:W-:Y:S05]  /*2110*/  @!P0 EXIT ;  /* 0x000000000000894d */ /* 0x000fea0003800000 */
[----:B------:R-:W-:Y:S01]  /*2120*/  UISETP.NE.AND UP0, UPT, UR5, 0x1, UPT ;  /* 0x000000010500788c */ /* 0x000fe2000bf05270 */
[----:B------:R-:W-:Y:S01]  /*2130*/  IMAD.U32 R5, RZ, RZ, UR4 ;  /* 0x00000004ff057e24 */ /* 0x000fe2000f8e00ff */
[----:B------:R-:W-:-:S04]  /*2140*/  ULOP3.LUT UR5, UR11, 0x1, URZ, 0xc0, !UPT ;  /* 0x000000010b057892 */ /* 0x000fc8000f8ec0ff */
[----:B------:R-:W-:Y:S01]  /*2150*/  PLOP3.LUT P0, PT, PT, PT, UP0, 0x80, 0x8 ;  /* 0x000000000008781c */ /* 0x000fe20003f0f008 */
[----:B------:R-:W-:-:S04]  /*2160*/  UISETP.NE.U32.AND UP1, UPT, UR5, 0x1, UPT ;  /* 0x000000010500788c */ /* 0x000fc8000bf25070 */
[----:B------:R-:W1:Y:S02]  /*2170*/  @UP0 LDCU.64 UR6, c[0x0][0x3a8] ;  /* 0x00007500ff0607ac */ /* 0x000e640008000a00 */
[----:B------:R-:W-:Y:S01]  /*2180*/  PLOP3.LUT P1, PT, PT, PT, UP1, 0x80, 0x8 ;  /* 0x000000000008781c */ /* 0x000fe20003f2f018 */
[----:B------:R-:W-:-:S05]  /*2190*/  @UP0 UIADD3 UR4, UPT, UPT, UR4, 0x2, URZ ;  /* 0x0000000204040890 */ /* 0x000fca000fffe0ff */
[----:B------:R-:W-:Y:S01]  /*21a0*/  @P0 IMAD R5, R0, UR11, R5 ;  /* 0x0000000b00050c24 */ /* 0x000fe2000f8e0205 */
[----:B-12---:R-:W-:Y:S01]  /*21b0*/  MOV R2, UR6 ;  /* 0x0000000600027c02 */ /* 0x006fe20008000f00 */
[----:B------:R-:W-:-:S04]  /*21c0*/  IMAD.U32 R3, RZ, RZ, UR7 ;  /* 0x00000007ff037e24 */ /* 0x000fc8000f8e00ff */
[----:B------:R-:W-:-:S05]  /*21d0*/  @P0 IMAD.WIDE R2, R5, 0x4, R2 ;  /* 0x0000000405020825 */ /* 0x000fca00078e0202 */
[----:B------:R1:W-:Y:S04]  /*21e0*/  @P0 STG.E desc[UR12][R2.64], RZ ;  /* 0x000000ff02000986 */ /* 0x0003e8000c10190c */
[----:B------:R1:W-:Y:S01]  /*21f0*/  @P0 STG.E desc[UR12][R2.64+0x4], RZ ;  /* 0x000004ff02000986 */ /* 0x0003e2000c10190c */
[----:B------:R-:W-:Y:S05]  /*2200*/  @P1 EXIT ;  /* 0x000000000000194d */ /* 0x000fea0003800000 */
[----:B-1----:R-:W1:Y:S01]  /*2210*/  LDC.64 R2, c[0x0][0x3a8] ;  /* 0x0000ea00ff027b82 */ /* 0x002e620000000a00 */
[----:B------:R-:W-:-:S05]  /*2220*/  MOV R5, UR4 ;  /* 0x0000000400057c02 */ /* 0x000fca0008000f00 */
[----:B------:R-:W-:-:S04]  /*2230*/  IMAD R5, R0, UR11, R5 ;  /* 0x0000000b00057c24 */ /* 0x000fc8000f8e0205 */
[----:B-1----:R-:W-:-:S05]  /*2240*/  IMAD.WIDE R2, R5, 0x4, R2 ;  /* 0x0000000405027825 */ /* 0x002fca00078e0202 */
[----:B------:R-:W-:Y:S01]  /*2250*/  STG.E desc[UR12][R2.64], RZ ;  /* 0x000000ff02007986 */ /* 0x000fe2000c10190c */
[----:B------:R-:W-:Y:S05]  /*2260*/  EXIT ;  /* 0x000000000000794d */ /* 0x000fea0003800000 */
.L_x_15:
[----:B------:R-:W-:-:S00]  /*2270*/  BRA `(.L_x_15) ;  /* 0xfffffffc00fc7947 */ /* 0x000fc0000383ffff */
[----:B------:R-:W-:-:S00]  /*2280*/  NOP ;  /* 0x0000000000007918 */ /* 0x000fc00000000000 */
[----:B------:R-:W-:-:S00]  /*2290*/  NOP ;  /* 0x0000000000007918 */ /* 0x000fc00000000000 */
[----:B------:R-:W-:-:S00]  /*22a0*/  NOP ;  /* 0x0000000000007918 */ /* 0x000fc00000000000 */
[----:B------:R-:W-:-:S00]  /*22b0*/  NOP ;  /* 0x0000000000007918 */ /* 0x000fc00000000000 */
[----:B------:R-:W-:-:S00]  /*22c0*/  NOP ;  /* 0x0000000000007918 */ /* 0x000fc00000000000 */
[----:B------:R-:W-:-:S00]  /*22d0*/  NOP ;  /* 0x0000000000007918 */ /* 0x000fc00000000000 */
[----:B------:R-:W-:-:S00]  /*22e0*/  NOP ;  /* 0x0000000000007918 */ /* 0x000fc00000000000 */
[----:B------:R-:W-:-:S00]  /*22f0*/  NOP ;  /* 0x0000000000007918 */ /* 0x000fc00000000000 */
.L_x_29:


//--------------------- .text._Z14convolution_2DPfiiiS_iS_ --------------------------
	.section	.text._Z14convolution_2DPfiiiS_iS_,"ax",@progbits
	.align	128
        .global         _Z14convolution_2DPfiiiS_iS_
        .type           _Z14convolution_2DPfiiiS_iS_,@function
        .size           _Z14convolution_2DPfiiiS_iS_,(.L_x_30 - _Z14convolution_2DPfiiiS_iS_)
        .other          _Z14convolution_2DPfiiiS_iS_,@"STO_CUDA_ENTRY STV_DEFAULT"
_Z14convolution_2DPfiiiS_iS_:
.text._Z14convolution_2DPfiiiS_iS_:
[----:B------:R-:W-:Y:S01]  /*0000*/  LDC R1, c[0x0][0x37c] ;  /* 0x0000df00ff017b82 */ /* 0x000fe20000000800 */
[----:B------:R-:W0:Y:S07]  /*0010*/  S2R R5, SR_TID.Y ;  /* 0x0000000000057919 */ /* 0x000e2e0000002200 */
[----:B------:R-:W1:Y:S01]  /*0020*/  LDC R17, c[0x0][0x360] ;  /* 0x0000d800ff117b82 */ /* 0x000e620000000800 */
[----:B------:R-:W2:Y:S01]  /*0030*/  LDCU.64 UR6, c[0x0][0x388] ;  /* 0x00007100ff0677ac */ /* 0x000ea20008000a00 */
[----:B------:R-:W1:Y:S06]  /*0040*/  S2R R0, SR_TID.X ;  /* 0x0000000000007919 */ /* 0x000e6c0000002100 */
[----:B------:R-:W0:Y:S08]  /*0050*/  S2UR UR5, SR_CTAID.Y ;  /* 0x00000000000579c3 */ /* 0x000e300000002600 */
[----:B------:R-:W0:Y:S08]  /*0060*/  LDC R18, c[0x0][0x364] ;  /* 0x0000d900ff127b82 */ /* 0x000e300000000800 */
[----:B------:R-:W1:Y:S08]  /*0070*/  S2UR UR4, SR_CTAID.X ;  /* 0x00000000000479c3 */ /* 0x000e700000002500 */
[----:B------:R-:W3:Y:S01]  /*0080*/  LDC R3, c[0x0][0x390] ;  /* 0x0000e400ff037b82 */ /* 0x000ee20000000800 */
[----:B0-----:R-:W-:-:S05]  /*0090*/  IMAD R18, R18, UR5, R5 ;  /* 0x0000000512127c24 */ /* 0x001fca000f8e0205 */
[----:B--2---:R-:W-:Y:S01]  /*00a0*/  ISETP.GE.AND P0, PT, R18, UR6, PT ;  /* 0x0000000612007c0c */ /* 0x004fe2000bf06270 */
[----:B-1----:R-:W-:-:S05]  /*00b0*/  IMAD R17, R17, UR4, R0 ;  /* 0x0000000411117c24 */ /* 0x002fca000f8e0200 */
[----:B------:R-:W-:-:S04]  /*00c0*/  ISETP.GE.OR P0, PT, R17, UR7, P0 ;  /* 0x0000000711007c0c */ /* 0x000fc80008706670 */
[----:B---3--:R-:W-:-:S13]  /*00d0*/  ISETP.LT.OR P0, PT, R3, 0x1, P0 ;  /* 0x000000010300780c */ /* 0x008fda0000701670 */
[----:B------:R-:W-:Y:S05]  /*00e0*/  @P0 EXIT ;  /* 0x000000000000094d */ /* 0x000fea0003800000 */
[----:B------:R-:W0:Y:S01]  /*00f0*/  LDCU UR6, c[0x0][0x3a0] ;  /* 0x00007400ff0677ac */ /* 0x000e220008000800 */
[----:B------:R-:W-:Y:S01]  /*0100*/  IMAD R16, R18, UR7, R17 ;  /* 0x0000000712107c24 */ /* 0x000fe2000f8e0211 */
[----:B------:R-:W1:Y:S01]  /*0110*/  LDCU.64 UR10, c[0x0][0x358] ;  /* 0x00006b00ff0a77ac */ /* 0x000e620008000a00 */
[----:B0-----:R-:W-:Y:S02]  /*0120*/  UISETP.GE.AND UP0, UPT, UR6, 0x1, UPT ;  /* 0x000000010600788c */ /* 0x001fe4000bf06270 */
[----:B------:R-:W-:-:S04]  /*0130*/  ULEA.HI UR4, UR6, UR6, URZ, 0x1 ;  /* 0x0000000606047291 */ /* 0x000fc8000f8f08ff */
[----:B------:R-:W-:-:S06]  /*0140*/  USHF.R.S32.HI UR4, URZ, 0x1, UR4 ;  /* 0x00000001ff047899 */ /* 0x000fcc0008011404 */
[----:B------:R-:W-:Y:S01]  /*0150*/  IADD3 R17, PT, PT, R17, -UR4, RZ ;  /* 0x8000000411117c10 */ /* 0x000fe2000fffe0ff */
[----:B------:R-:W-:Y:S01]  /*0160*/  VIADD R18, R18, -UR4 ;  /* 0x8000000412127c36 */ /* 0x000fe20008000000 */
[----:B-1----:R-:W-:Y:S06]  /*0170*/  BRA.U !UP0, `(.L_x_16) ;  /* 0x0000001108247547 */ /* 0x002fec000b800000 */
[----:B------:R-:W-:Y:S02]  /*0180*/  ULOP3.LUT UR8, UR6, 0x7, URZ, 0xc0, !UPT ;  /* 0x0000000706087892 */ /* 0x000fe4000f8ec0ff */
[----:B------:R-:W-:Y:S02]  /*0190*/  ULOP3.LUT UR9, UR6, 0x3, URZ, 0xc0, !UPT ;  /* 0x0000000306097892 */ /* 0x000fe4000f8ec0ff */
[----:B------:R-:W-:Y:S02]  /*01a0*/  UIADD3 UR4, UPT, UPT, UR8, -0x1, URZ ;  /* 0xffffffff08047890 */ /* 0x000fe4000fffe0ff */
[----:B------:R-:W-:Y:S02]  /*01b0*/  ULOP3.LUT UR6, UR6, 0x7ffffff8, URZ, 0xc0, !UPT ;  /* 0x7ffffff806067892 */ /* 0x000fe4000f8ec0ff */
[----:B------:R-:W-:-:S03]  /*01c0*/  UISETP.GE.U32.AND UP1, UPT, UR4, 0x3, UPT ;  /* 0x000000030400788c */ /* 0x000fc6000bf26070 */
[----:B------:R-:W-:-:S08]  /*01d0*/  UMOV UR4, URZ ;  /* 0x000000ff00047c82 */ /* 0x000fd00008000000 */
.L_x_24:
[----:B------:R-:W-:Y:S01]  /*01e0*/  HFMA2 R0, -RZ, RZ, 0, 0 ;  /* 0x00000000ff007431 */ /* 0x000fe200000001ff */
[----:B0-----:R-:W-:-:S06]  /*01f0*/  UMOV UR5, URZ ;  /* 0x000000ff00057c82 */ /* 0x001fcc0008000000 */
.L_x_23:
[----:B------:R-:W0:Y:S01]  /*0200*/  LDCU UR12, c[0x0][0x3a0] ;  /* 0x00007400ff0c77ac */ /* 0x000e220008000800 */
[----:B------:R-:W-:Y:S01]  /*0210*/  VIADD R19, R18, UR5 ;  /* 0x0000000512137c36 */ /* 0x000fe20008000000 */
[----:B------:R-:W-:Y:S01]  /*0220*/  MOV R14, RZ ;  /* 0x000000ff000e7202 */ /* 0x000fe20000000f00 */
[----:B------:R-:W1:Y:S01]  /*0230*/  LDCU UR13, c[0x0][0x388] ;  /* 0x00007100ff0d77ac */ /* 0x000e620008000800 */
[----:B0-----:R-:W-:Y:S02]  /*0240*/  UISETP.GE.U32.AND UP2, UPT, UR12, 0x8, UPT ;  /* 0x000000080c00788c */ /* 0x001fe4000bf46070 */
[----:B------:R-:W-:Y:S01]  /*0250*/  UIMAD UR7, UR5, UR12, URZ ;  /* 0x0000000c050772a4 */ /* 0x000fe2000f8e02ff */
[----:B-1----:R-:W-:Y:S01]  /*0260*/  ISETP.GE.AND P0, PT, R19, UR13, PT ;  /* 0x0000000d13007c0c */ /* 0x002fe2000bf06270 */
[----:B------:R-:W-:-:S03]  /*0270*/  UIADD3 UR5, UPT, UPT, UR5, 0x1, URZ ;  /* 0x0000000105057890 */ /* 0x000fc6000fffe0ff */
[----:B------:R-:W-:Y:S01]  /*0280*/  ISETP.GT.AND P0, PT, R19, -0x1, !P0 ;  /* 0xffffffff1300780c */ /* 0x000fe20004704270 */
[----:B------:R-:W-:Y:S01]  /*0290*/  UISETP.NE.AND UP0, UPT, UR5, UR12, UPT ;  /* 0x0000000c0500728c */ /* 0x000fe2000bf05270 */
[----:B------:R-:W-:Y:S11]  /*02a0*/  BRA.U !UP2, `(.L_x_17) ;  /* 0x000000050ab87547 */ /* 0x000ff6000b800000 */
[----:B------:R-:W0:Y:S01]  /*02b0*/  LDC.64 R2, c[0x0][0x398] ;  /* 0x0000e600ff027b82 */ /* 0x000e220000000a00 */
[----:B------:R-:W-:Y:S01]  /*02c0*/  IMAD.MOV.U32 R22, RZ, RZ, RZ ;  /* 0x000000ffff167224 */ /* 0x000fe200078e00ff */
[----:B------:R-:W1:Y:S06]  /*02d0*/  LDCU UR12, c[0x0][0x38c] ;  /* 0x00007180ff0c77ac */ /* 0x000e6c0008000800 */
.L_x_18:
[----:B------:R-:W-:-:S04]  /*02e0*/  IADD3 R24, PT, PT, R17, R22, RZ ;  /* 0x0000001611187210 */ /* 0x000fc80007ffe0ff */
[C---:B-1----:R-:W-:Y:S01]  /*02f0*/  ISETP.GE.AND P4, PT, R24.reuse, UR12, PT ;  /* 0x0000000c18007c0c */ /* 0x042fe2000bf86270 */
[----:B------:R-:W-:-:S03]  /*0300*/  VIADD R12, R24, 0x1 ;  /* 0x00000001180c7836 */ /* 0x000fc60000000000 */
[----:B------:R-:W-:Y:S02]  /*0310*/  ISETP.GT.AND P4, PT, R24, -0x1, !P4 ;  /* 0xffffffff1800780c */ /* 0x000fe40006784270 */
[C---:B------:R-:W-:Y:S02]  /*0320*/  ISETP.GE.AND P6, PT, R12.reuse, UR12, PT ;  /* 0x0000000c0c007c0c */ /* 0x040fe4000bfc6270 */
[----:B------:R-:W-:Y:S02]  /*0330*/  PLOP3.LUT P4, PT, P4, P0, PT, 0x80, 0x8 ;  /* 0x000000000008781c */ /* 0x000fe40002781070 */
[----:B------:R-:W-:-:S04]  /*0340*/  ISETP.GT.AND P6, PT, R12, -0x1, !P6 ;  /* 0xffffffff0c00780c */ /* 0x000fc800077c4270 */
[----:B------:R-:W-:-:S07]  /*0350*/  PLOP3.LUT P6, PT, P6, P0, PT, 0x80, 0x8 ;  /* 0x000000000008781c */ /* 0x000fce00037c1070 */
[----:B------:R-:W1:Y:S01]  /*0360*/  @P4 LDC R11, c[0x0][0x390] ;  /* 0x0000e400ff0b4b82 */ /* 0x000e620000000800 */
[----:B------:R-:W-:Y:S01]  /*0370*/  @P4 IMAD R10, R19, UR12, R24 ;  /* 0x0000000c130a4c24 */ /* 0x000fe2000f8e0218 */
[----:B------:R-:W-:-:S06]  /*0380*/  @P4 IADD3 R13, PT, PT, R22, UR7, RZ ;  /* 0x00000007160d4c10 */ /* 0x000fcc000fffe0ff */
[----:B------:R-:W2:Y:S08]  /*0390*/  @P4 LDC.64 R8, c[0x0][0x380] ;  /* 0x0000e000ff084b82 */ /* 0x000eb00000000a00 */
[----:B------:R-:W3:Y:S08]  /*03a0*/  @P4 LDC.64 R4, c[0x0][0x398] ;  /* 0x0000e600ff044b82 */ /* 0x000ef00000000a00 */
[----:B------:R-:W4:Y:S01]  /*03b0*/  @P6 LDC R15, c[0x0][0x390] ;  /* 0x0000e400ff0f6b82 */ /* 0x000f220000000800 */
[----:B-1----:R-:W-:-:S07]  /*03c0*/  @P4 IMAD R11, R10, R11, UR4 ;  /* 0x000000040a0b4e24 */ /* 0x002fce000f8e020b */
[----:B------:R-:W1:Y:S01]  /*03d0*/  @P6 LDC.64 R6, c[0x0][0x380] ;  /* 0x0000e000ff066b82 */ /* 0x000e620000000a00 */
[----:B--2---:R-:W-:-:S06]  /*03e0*/  @P4 IMAD.WIDE R8, R11, 0x4, R8 ;  /* 0x000000040b084825 */ /* 0x004fcc00078e0208 */
[----:B------:R-:W2:Y:S01]  /*03f0*/  @P4 LDG.E R9, desc[UR10][R8.64] ;  /* 0x0000000a08094981 */ /* 0x000ea2000c1e1900 */
[----:B---3--:R-:W-:-:S04]  /*0400*/  @P4 IMAD.WIDE.U32 R10, R13, 0x4, R4 ;  /* 0x000000040d0a4825 */ /* 0x008fc800078e0004 */
[----:B------:R-:W-:Y:S01]  /*0410*/  @P6 IMAD R4, R19, UR12, R12 ;  /* 0x0000000c13046c24 */ /* 0x000fe2000f8e020c */
[----:B------:R-:W-:Y:S01]  /*0420*/  IADD3 R12, P1, PT, R22, UR7, RZ ;  /* 0x00000007160c7c10 */ /* 0x000fe2000ff3e0ff */
[----:B------:R-:W2:Y:S02]  /*0430*/  @P4 LDG.E R10, desc[UR10][R10.64] ;  /* 0x0000000a0a0a4981 */ /* 0x000ea4000c1e1900 */
[----:B----4-:R-:W-:Y:S02]  /*0440*/  @P6 IMAD R5, R4, R15, UR4 ;  /* 0x0000000404056e24 */ /* 0x010fe4000f8e020f */
[----:B------:R-:W-:Y:S01]  /*0450*/  IMAD.X R13, RZ, RZ, RZ, P1 ;  /* 0x000000ffff0d7224 */ /* 0x000fe200008e06ff */
[----:B0-----:R-:W-:Y:S01]  /*0460*/  LEA R4, P1, R12, R2, 0x2 ;  /* 0x000000020c047211 */ /* 0x001fe200078210ff */
[----:B-1----:R-:W-:-:S03]  /*0470*/  @P6 IMAD.WIDE R6, R5, 0x4, R6 ;  /* 0x0000000405066825 */ /* 0x002fc600078e0206 */
[----:B------:R-:W-:Y:S02]  /*0480*/  LEA.HI.X R5, R12, R3, R13, 0x2, P1 ;  /* 0x000000030c057211 */ /* 0x000fe400008f140d */
[----:B------:R0:W3:Y:S04]  /*0490*/  @P6 LDG.E R21, desc[UR10][R6.64] ;  /* 0x0000000a06156981 */ /* 0x0000e8000c1e1900 */
[----:B------:R-:W3:Y:S01]  /*04a0*/  @P6 LDG.E R23, desc[UR10][R4.64+0x4] ;  /* 0x0000040a04176981 */ /* 0x000ee2000c1e1900 */
[C---:B------:R-:W-:Y:S01]  /*04b0*/  IADD3 R25, PT, PT, R24.reuse, 0x2, RZ ;  /* 0x0000000218197810 */ /* 0x040fe20007ffe0ff */
[----:B------:R-:W-:-:S03]  /*04c0*/  VIADD R26, R24, 0x3 ;  /* 0x00000003181a7836 */ /* 0x000fc60000000000 */
[C---:B------:R-:W-:Y:S02]  /*04d0*/  ISETP.GE.AND P1, PT, R25.reuse, UR12, PT ;  /* 0x0000000c19007c0c */ /* 0x040fe4000bf26270 */
[C---:B------:R-:W-:Y:S02]  /*04e0*/  ISETP.GE.AND P2, PT, R26.reuse, UR12, PT ;  /* 0x0000000c1a007c0c */ /* 0x040fe4000bf46270 */
[----:B------:R-:W-:Y:S02]  /*04f0*/  ISETP.GT.AND P1, PT, R25, -0x1, !P1 ;  /* 0xffffffff1900780c */ /* 0x000fe40004f24270 */
[----:B------:R-:W-:Y:S02]  /*0500*/  ISETP.GT.AND P2, PT, R26, -0x1, !P2 ;  /* 0xffffffff1a00780c */ /* 0x000fe40005744270 */
[----:B------:R-:W-:Y:S02]  /*0510*/  IADD3 R15, PT, PT, R24, 0x4, RZ ;  /* 0x00000004180f7810 */ /* 0x000fe40007ffe0ff */
[----:B------:R-:W-:-:S02]  /*0520*/  PLOP3.LUT P1, PT, P1, P0, PT, 0x80, 0x8 ;  /* 0x000000000008781c */ /* 0x000fc40000f21070 */
[----:B------:R-:W-:Y:S02]  /*0530*/  PLOP3.LUT P2, PT, P2, P0, PT, 0x80, 0x8 ;  /* 0x000000000008781c */ /* 0x000fe40001741070 */
[----:B------:R-:W-:Y:S01]  /*0540*/  ISETP.GE.AND P3, PT, R15, UR12, PT ;  /* 0x0000000c0f007c0c */ /* 0x000fe2000bf66270 */
[----:B------:R-:W-:-:S03]  /*0550*/  VIADD R28, R24, 0x5 ;  /* 0x00000005181c7836 */ /* 0x000fc60000000000 */
[----:B------:R-:W-:Y:S02]  /*0560*/  ISETP.GT.AND P3, PT, R15, -0x1, !P3 ;  /* 0xffffffff0f00780c */ /* 0x000fe40005f64270 */
[C---:B------:R-:W-:Y:S02]  /*0570*/  ISETP.GE.AND P5, PT, R28.reuse, UR12, PT ;  /* 0x0000000c1c007c0c */ /* 0x040fe4000bfa6270 */
[----:B------:R-:W-:Y:S01]  /*0580*/  PLOP3.LUT P3, PT, P3, P0, PT, 0x80, 0x8 ;  /* 0x000000000008781c */ /* 0x000fe20001f61070 */
[----:B0-----:R-:W0:Y:S01]  /*0590*/  @P1 LDC R7, c[0x0][0x390] ;  /* 0x0000e400ff071b82 */ /* 0x001e220000000800 */
[----:B------:R-:W-:Y:S02]  /*05a0*/  ISETP.GT.AND P5, PT, R28, -0x1, !P5 ;  /* 0xffffffff1c00780c */ /* 0x000fe40006fa4270 */
[----:B------:R-:W-:-:S05]  /*05b0*/  IADD3 R20, PT, PT, R24, 0x6, RZ ;  /* 0x0000000618147810 */ /* 0x000fca0007ffe0ff */
[----:B------:R-:W1:Y:S01]  /*05c0*/  @P2 LDC R6, c[0x0][0x390] ;  /* 0x0000e400ff062b82 */ /* 0x000e620000000800 */
[----:B------:R-:W-:-:S07]  /*05d0*/  VIADD R24, R24, 0x7 ;  /* 0x0000000718187836 */ /* 0x000fce0000000000 */
[----:B------:R-:W4:Y:S01]  /*05e0*/  @P3 LDC R14, c[0x0][0x390] ;  /* 0x0000e400ff0e3b82 */ /* 0x000f220000000800 */
[----:B------:R-:W-:-:S07]  /*05f0*/  @P1 IMAD R8, R19, UR12, R25 ;  /* 0x0000000c13081c24 */ /* 0x000fce000f8e0219 */
[----:B------:R-:W5:Y:S01]  /*0600*/  @P2 LDC.64 R12, c[0x0][0x380] ;  /* 0x0000e000ff0c2b82 */ /* 0x000f620000000a00 */
[----:B------:R-:W-:-:S04]  /*0610*/  @P3 IMAD R15, R19, UR12, R15 ;  /* 0x0000000c130f3c24 */ /* 0x000fc8000f8e020f */
[----:B----4-:R-:W-:Y:S02]  /*0620*/  @P3 IMAD R29, R15, R14, UR4 ;  /* 0x000000040f1d3e24 */ /* 0x010fe4000f8e020e */
[----:B--2---:R-:W-:Y:S02]  /*0630*/  @P4 FFMA R0, R9, R10, R0 ;  /* 0x0000000a09004223 */ /* 0x004fe40000000000 */
[----:B------:R-:W2:Y:S01]  /*0640*/  @P1 LDC.64 R10, c[0x0][0x380] ;  /* 0x0000e000ff0a1b82 */ /* 0x000ea20000000a00 */
[----:B------:R-:W-:Y:S02]  /*0650*/  PLOP3.LUT P4, PT, P5, P0, PT, 0x80, 0x8 ;  /* 0x000000000008781c */ /* 0x000fe40002f81070 */
[----:B------:R-:W-:-:S04]  /*0660*/  ISETP.GE.AND P5, PT, R20, UR12, PT ;  /* 0x0000000c14007c0c */ /* 0x000fc8000bfa6270 */
[----:B------:R-:W-:-:S04]  /*0670*/  ISETP.GT.AND P5, PT, R20, -0x1, !P5 ;  /* 0xffffffff1400780c */ /* 0x000fc80006fa4270 */
[----:B------:R-:W-:Y:S01]  /*0680*/  PLOP3.LUT P5, PT, P5, P0, PT, 0x80, 0x8 ;  /* 0x000000000008781c */ /* 0x000fe20002fa1070 */
[----:B---3--:R-:W-:Y:S01]  /*0690*/  @P6 FFMA R0, R21, R23, R0 ;  /* 0x0000001715006223 */ /* 0x008fe20000000000 */
[C---:B------:R-:W-:Y:S01]  /*06a0*/  ISETP.GE.AND P6, PT, R24.reuse, UR12, PT ;  /* 0x0000000c18007c0c */ /* 0x040fe2000bfc6270 */
[----:B------:R-:W-:Y:S01]  /*06b0*/  @P2 IMAD R9, R19, UR12, R26 ;  /* 0x0000000c13092c24 */ /* 0x000fe2000f8e021a */
[----:B------:R-:W3:Y:S02]  /*06c0*/  @P4 LDC R23, c[0x0][0x390] ;  /* 0x0000e400ff174b82 */ /* 0x000ee40000000800 */
[----:B------:R-:W-:Y:S01]  /*06d0*/  ISETP.GT.AND P6, PT, R24, -0x1, !P6 ;  /* 0xffffffff1800780c */ /* 0x000fe200077c4270 */
[----:B0-----:R-:W-:-:S03]  /*06e0*/  @P1 IMAD R21, R8, R7, UR4 ;  /* 0x0000000408151e24 */ /* 0x001fc6000f8e0207 */
[----:B------:R-:W-:Y:S01]  /*06f0*/  PLOP3.LUT P6, PT, P6, P0, PT, 0x80, 0x8 ;  /* 0x000000000008781c */ /* 0x000fe200037c1070 */
[----:B-1----:R-:W-:Y:S02]  /*0700*/  @P2 IMAD R27, R9, R6, UR4 ;  /* 0x00000004091b2e24 */ /* 0x002fe4000f8e0206 */
[----:B------:R-:W0:Y:S01]  /*0710*/  @P5 LDC.64 R14, c[0x0][0x380] ;  /* 0x0000e000ff0e5b82 */ /* 0x000e220000000a00 */
[----:B--2---:R-:W-:-:S07]  /*0720*/  @P1 IMAD.WIDE R10, R21, 0x4, R10 ;  /* 0x00000004150a1825 */ /* 0x004fce00078e020a */
[----:B------:R-:W1:Y:S08]  /*0730*/  @P3 LDC.64 R6, c[0x0][0x380] ;  /* 0x0000e000ff063b82 */ /* 0x000e700000000a00 */
[----:B------:R-:W2:Y:S01]  /*0740*/  @P4 LDC.64 R8, c[0x0][0x380] ;  /* 0x0000e000ff084b82 */ /* 0x000ea20000000a00 */
[----:B-----5:R-:W-:Y:S01]  /*0750*/  @P2 IMAD.WIDE R26, R27, 0x4, R12 ;  /* 0x000000041b1a2825 */ /* 0x020fe200078e020c */
[----:B------:R-:W4:Y:S03]  /*0760*/  @P1 LDG.E R11, desc[UR10][R10.64] ;  /* 0x0000000a0a0b1981 */ /* 0x000f26000c1e1900 */
[----:B------:R-:W-:-:S02]  /*0770*/  @P4 IMAD R28, R19, UR12, R28 ;  /* 0x0000000c131c4c24 */ /* 0x000fc4000f8e021c */
[----:B------:R-:W-:Y:S01]  /*0780*/  @P5 IMAD R20, R19, UR12, R20 ;  /* 0x0000000c13145c24 */ /* 0x000fe2000f8e0214 */
[----:B------:R-:W5:Y:S08]  /*0790*/  @P5 LDC R21, c[0x0][0x390] ;  /* 0x0000e400ff155b82 */ /* 0x000f700000000800 */
[----:B------:R-:W0:Y:S08]  /*07a0*/  @P6 LDC R25, c[0x0][0x390] ;  /* 0x0000e400ff196b82 */ /* 0x000e300000000800 */
[----:B------:R-:W0:Y:S01]  /*07b0*/  @P6 LDC.64 R12, c[0x0][0x380] ;  /* 0x0000e000ff0c6b82 */ /* 0x000e220000000a00 */
[----:B---3--:R-:W-:Y:S01]  /*07c0*/  @P4 IMAD R23, R28, R23, UR4 ;  /* 0x000000041c174e24 */ /* 0x008fe2000f8e0217 */
[----:B------:R-:W4:Y:S01]  /*07d0*/  @P1 LDG.E R10, desc[UR10][R4.64+0x8] ;  /* 0x0000080a040a1981 */ /* 0x000f22000c1e1900 */
[----:B-1----:R-:W-:-:S03]  /*07e0*/  @P3 IMAD.WIDE R6, R29, 0x4, R6 ;  /* 0x000000041d063825 */ /* 0x002fc600078e0206 */
[----:B------:R-:W3:Y:S01]  /*07f0*/  @P2 LDG.E R27, desc[UR10][R26.64] ;  /* 0x0000000a1a1b2981 */ /* 0x000ee2000c1e1900 */
[----:B--2---:R-:W-:-:S03]  /*0800*/  @P4 IMAD.WIDE R8, R23, 0x4, R8 ;  /* 0x0000000417084825 */ /* 0x004fc600078e0208 */
[----:B------:R-:W2:Y:S01]  /*0810*/  @P3 LDG.E R7, desc[UR10][R6.64] ;  /* 0x0000000a06073981 */ /* 0x000ea2000c1e1900 */
[----:B-----5:R-:W-:-:S03]  /*0820*/  @P5 IMAD R23, R20, R21, UR4 ;  /* 0x0000000414175e24 */ /* 0x020fc6000f8e0215 */
[----:B------:R-:W3:Y:S01]  /*0830*/  @P2 LDG.E R20, desc[UR10][R4.64+0xc] ;  /* 0x00000c0a04142981 */ /* 0x000ee2000c1e1900 */
[----:B------:R-:W-:-:S03]  /*0840*/  @P6 IMAD R24, R19, UR12, R24 ;  /* 0x0000000c13186c24 */ /* 0x000fc6000f8e0218 */
[----:B------:R-:W2:Y:S01]  /*0850*/  @P3 LDG.E R21, desc[UR10][R4.64+0x10] ;  /* 0x0000100a04153981 */ /* 0x000ea2000c1e1900 */
[----:B0-----:R-:W-:-:S03]  /*0860*/  @P5 IMAD.WIDE R14, R23, 0x4, R14 ;  /* 0x00000004170e5825 */ /* 0x001fc600078e020e */
[----:B------:R-:W5:Y:S01]  /*0870*/  @P4 LDG.E R9, desc[UR10][R8.64] ;  /* 0x0000000a08094981 */ /* 0x000f62000c1e1900 */
[----:B------:R-:W-:-:S03]  /*0880*/  @P6 IMAD R25, R24, R25, UR4 ;  /* 0x0000000418196e24 */ /* 0x000fc6000f8e0219 */
[----:B------:R-:W5:Y:S01]  /*0890*/  @P4 LDG.E R23, desc[UR10][R4.64+0x14] ;  /* 0x0000140a04174981 */ /* 0x000f62000c1e1900 */
[----:B------:R-:W-:-:S03]  /*08a0*/  @P6 IMAD.WIDE R12, R25, 0x4, R12 ;  /* 0x00000004190c6825 */ /* 0x000fc600078e020c */
[----:B------:R-:W5:Y:S04]  /*08b0*/  @P5 LDG.E R15, desc[UR10][R14.64] ;  /* 0x0000000a0e0f5981 */ /* 0x000f68000c1e1900 */
[----:B------:R-:W5:Y:S04]  /*08c0*/  @P5 LDG.E R24, desc[UR10][R4.64+0x18] ;  /* 0x0000180a04185981 */ /* 0x000f68000c1e1900 */
[----:B------:R-:W5:Y:S04]  /*08d0*/  @P6 LDG.E R25, desc[UR10][R4.64+0x1c] ;  /* 0x00001c0a04196981 */ /* 0x000f68000c1e1900 */
[----:B------:R-:W5:Y:S01]  /*08e0*/  @P6 LDG.E R13, desc[UR10][R12.64] ;  /* 0x0000000a0c0d6981 */ /* 0x000f62000c1e1900 */
[----:B------:R-:W-:Y:S01]  /*08f0*/  IADD3 R22, PT, PT, R22, 0x8, RZ ;  /* 0x0000000816167810 */ /* 0x000fe20007ffe0ff */
[----:B----4-:R-:W-:-:S03]  /*0900*/  @P1 FFMA R0, R11, R10, R0 ;  /* 0x0000000a0b001223 */ /* 0x010fc60000000000 */
[----:B------:R-:W-:Y:S01]  /*0910*/  ISETP.NE.AND P1, PT, R22, UR6, PT ;  /* 0x0000000616007c0c */ /* 0x000fe2000bf25270 */
[----:B---3--:R-:W-:-:S04]  /*0920*/  @P2 FFMA R0, R27, R20, R0 ;  /* 0x000000141b002223 */ /* 0x008fc80000000000 */
[----:B--2---:R-:W-:-:S04]  /*0930*/  @P3 FFMA R0, R7, R21, R0 ;  /* 0x0000001507003223 */ /* 0x004fc80000000000 */
[----:B-----5:R-:W-:-:S04]  /*0940*/  @P4 FFMA R0, R9, R23, R0 ;  /* 0x0000001709004223 */ /* 0x020fc80000000000 */
[----:B------:R-:W-:-:S04]  /*0950*/  @P5 FFMA R0, R15, R24, R0 ;  /* 0x000000180f005223 */ /* 0x000fc80000000000 */
[----:B------:R-:W-:Y:S01]  /*0960*/  @P6 FFMA R0, R13, R25, R0 ;  /* 0x000000190d006223 */ /* 0x000fe20000000000 */
[----:B------:R-:W-:Y:S06]  /*0970*/  @P1 BRA `(.L_x_18) ;  /* 0xfffffff800581947 */ /* 0x000fec000383ffff */
[----:B------:R-:W-:-:S07]  /*0980*/  IMAD.U32 R14, RZ, RZ, UR6 ;  /* 0x00000006ff0e7e24 */ /* 0x000fce000f8e00ff */
.L_x_17:
[----:B------:R-:W-:-:S09]  /*0990*/  UISETP.NE.AND UP2, UPT, UR8, URZ, UPT ;  /* 0x000000ff0800728c */ /* 0x000fd2000bf45270 */
[----:B------:R-:W-:Y:S05]  /*09a0*/  BRA.U !UP2, `(.L_x_19) ;  /* 0x000000050adc7547 */ /* 0x000fea000b800000 */
[----:B------:R-:W-:Y:S01]  /*09b0*/  UISETP.NE.AND UP2, UPT, UR9, URZ, UPT ;  /* 0x000000ff0900728c */ /* 0x000fe2000bf45270 */
[----:B------:R-:W-:Y:S10]  /*09c0*/  BRA.U !UP1, `(.L_x_20) ;  /* 0x0000000109e87547 */ /* 0x000ff4000b800000 */
[----:B------:R-:W0:Y:S01]  /*09d0*/  LDCU UR12, c[0x0][0x38c] ;  /* 0x00007180ff0c77ac */ /* 0x000e220008000800 */
[----:B------:R-:W-:Y:S01]  /*09e0*/  IADD3 R4, PT, PT, R17, R14, RZ ;  /* 0x0000000e11047210 */ /* 0x000fe20007ffe0ff */
[----:B------:R-:W1:Y:S03]  /*09f0*/  LDC.64 R2, c[0x0][0x398] ;  /* 0x0000e600ff027b82 */ /* 0x000e660000000a00 */
[C---:B------:R-:W-:Y:S01]  /*0a00*/  IADD3 R22, PT, PT, R4.reuse, 0x2, RZ ;  /* 0x0000000204167810 */ /* 0x040fe20007ffe0ff */
[C---:B------:R-:W-:Y:S02]  /*0a10*/  VIADD R24, R4.reuse, 0x1 ;  /* 0x0000000104187836 */ /* 0x040fe40000000000 */
[C---:B------:R-:W-:Y:S01]  /*0a20*/  VIADD R20, R4.reuse, 0x3 ;  /* 0x0000000304147836 */ /* 0x040fe20000000000 */
[----:B0-----:R-:W-:Y:S02]  /*0a30*/  ISETP.GE.AND P1, PT, R4, UR12, PT ;  /* 0x0000000c04007c0c */ /* 0x001fe4000bf26270 */
[----:B------:R-:W-:-:S02]  /*0a40*/  ISETP.GE.AND P2, PT, R24, UR12, PT ;  /* 0x0000000c18007c0c */ /* 0x000fc4000bf46270 */
[----:B------:R-:W-:Y:S02]  /*0a50*/  ISETP.GT.AND P1, PT, R4, -0x1, !P1 ;  /* 0xffffffff0400780c */ /* 0x000fe40004f24270 */
[----:B------:R-:W-:Y:S02]  /*0a60*/  ISETP.GT.AND P2, PT, R24, -0x1, !P2 ;  /* 0xffffffff1800780c */ /* 0x000fe40005744270 */
[----:B------:R-:W-:Y:S02]  /*0a70*/  PLOP3.LUT P1, PT, P1, P0, PT, 0x80, 0x8 ;  /* 0x000000000008781c */ /* 0x000fe40000f21070 */
[C---:B------:R-:W-:Y:S02]  /*0a80*/  ISETP.GE.AND P3, PT, R22.reuse, UR12, PT ;  /* 0x0000000c16007c0c */ /* 0x040fe4000bf66270 */
[----:B------:R-:W-:Y:S02]  /*0a90*/  PLOP3.LUT P2, PT, P2, P0, PT, 0x80, 0x8 ;  /* 0x000000000008781c */ /* 0x000fe40001741070 */
[----:B------:R-:W-:-:S02]  /*0aa0*/  ISETP.GT.AND P3, PT, R22, -0x1, !P3 ;  /* 0xffffffff1600780c */ /* 0x000fc40005f64270 */
[C---:B------:R-:W-:Y:S02]  /*0ab0*/  ISETP.GE.AND P4, PT, R20.reuse, UR12, PT ;  /* 0x0000000c14007c0c */ /* 0x040fe4000bf86270 */
[----:B------:R-:W-:Y:S02]  /*0ac0*/  PLOP3.LUT P3, PT, P3, P0, PT, 0x80, 0x8 ;  /* 0x000000000008781c */ /* 0x000fe40001f61070 */
[----:B------:R-:W-:Y:S01]  /*0ad0*/  ISETP.GT.AND P4, PT, R20, -0x1, !P4 ;  /* 0xffffffff1400780c */ /* 0x000fe20006784270 */
[----:B------:R-:W0:Y:S01]  /*0ae0*/  @P1 LDC R7, c[0x0][0x390] ;  /* 0x0000e400ff071b82 */ /* 0x000e220000000800 */
[----:B------:R-:W-:Y:S02]  /*0af0*/  @P1 IMAD R4, R19, UR12, R4 ;  /* 0x0000000c13041c24 */ /* 0x000fe4000f8e0204 */
[----:B------:R-:W-:-:S05]  /*0b00*/  PLOP3.LUT P4, PT, P4, P0, PT, 0x80, 0x8 ;  /* 0x000000000008781c */ /* 0x000fca0002781070 */
[----:B------:R-:W2:Y:S08]  /*0b10*/  @P1 LDC.64 R12, c[0x0][0x380] ;  /* 0x0000e000ff0c1b82 */ /* 0x000eb00000000a00 */
[----:B------:R-:W3:Y:S08]  /*0b20*/  @P2 LDC R25, c[0x0][0x390] ;  /* 0x0000e400ff192b82 */ /* 0x000ef00000000800 */
[----:B------:R-:W4:Y:S01]  /*0b30*/  @P1 LDC.64 R10, c[0x0][0x398] ;  /* 0x0000e600ff0a1b82 */ /* 0x000f220000000a00 */
[----:B0-----:R-:W-:-:S07]  /*0b40*/  @P1 IMAD R7, R4, R7, UR4 ;  /* 0x0000000404071e24 */ /* 0x001fce000f8e0207 */
[----:B------:R-:W0:Y:S01]  /*0b50*/  @P2 LDC.64 R8, c[0x0][0x380] ;  /* 0x0000e000ff082b82 */ /* 0x000e220000000a00 */
[----:B--2---:R-:W-:-:S07]  /*0b60*/  @P1 IMAD.WIDE R12, R7, 0x4, R12 ;  /* 0x00000004070c1825 */ /* 0x004fce00078e020c */
[----:B------:R-:W2:Y:S01]  /*0b70*/  @P3 LDC R21, c[0x0][0x390] ;  /* 0x0000e400ff153b82 */ /* 0x000ea20000000800 */
[----:B------:R-:W-:Y:S01]  /*0b80*/  @P2 IMAD R24, R19, UR12, R24 ;  /* 0x0000000c13182c24 */ /* 0x000fe2000f8e0218 */
[C---:B------:R-:W-:Y:S02]  /*0b90*/  IADD3 R23, P5, PT, R14.reuse, UR7, RZ ;  /* 0x000000070e177c10 */ /* 0x040fe4000ffbe0ff */
[----:B------:R-:W-:-:S04]  /*0ba0*/  @P1 IADD3 R27, PT, PT, R14, UR7, RZ ;  /* 0x000000070e1b1c10 */ /* 0x000fc8000fffe0ff */
[----:B------:R-:W5:Y:S08]  /*0bb0*/  @P3 LDC.64 R4, c[0x0][0x380] ;  /* 0x0000e000ff043b82 */ /* 0x000f700000000a00 */
[----:B------:R-:W5:Y:S08]  /*0bc0*/  @P4 LDC R15, c[0x0][0x390] ;  /* 0x0000e400ff0f4b82 */ /* 0x000f700000000800 */
[----:B------:R-:W5:Y:S01]  /*0bd0*/  @P4 LDC.64 R6, c[0x0][0x380] ;  /* 0x0000e000ff064b82 */ /* 0x000f620000000a00 */
[----:B---3--:R-:W-:Y:S01]  /*0be0*/  @P2 IMAD R25, R24, R25, UR4 ;  /* 0x0000000418192e24 */ /* 0x008fe2000f8e0219 */
[----:B-1----:R-:W-:Y:S01]  /*0bf0*/  LEA R2, P6, R23, R2, 0x2 ;  /* 0x0000000217027211 */ /* 0x002fe200078c10ff */
[----:B------:R-:W-:Y:S01]  /*0c00*/  IMAD.X R24, RZ, RZ, RZ, P5 ;  /* 0x000000ffff187224 */ /* 0x000fe200028e06ff */
[----:B------:R-:W3:Y:S01]  /*0c10*/  @P1 LDG.E R13, desc[UR10][R12.64] ;  /* 0x0000000a0c0d1981 */ /* 0x000ee2000c1e1900 */
[----:B------:R-:W-:-:S02]  /*0c20*/  @P3 IMAD R22, R19, UR12, R22 ;  /* 0x0000000c13163c24 */ /* 0x000fc4000f8e0216 */
[----:B----4-:R-:W-:Y:S01]  /*0c30*/  @P1 IMAD.WIDE.U32 R10, R27, 0x4, R10 ;  /* 0x000000041b0a1825 */ /* 0x010fe200078e000a */
[----:B------:R-:W-:-:S03]  /*0c40*/  LEA.HI.X R3, R23, R3, R24, 0x2, P6 ;  /* 0x0000000317037211 */ /* 0x000fc600030f1418 */
[----:B0-----:R-:W-:Y:S02]  /*0c50*/  @P2 IMAD.WIDE R8, R25, 0x4, R8 ;  /* 0x0000000419082825 */ /* 0x001fe400078e0208 */
[----:B------:R-:W3:Y:S02]  /*0c60*/  @P1 LDG.E R10, desc[UR10][R10.64] ;  /* 0x0000000a0a0a1981 */ /* 0x000ee4000c1e1900 */
[----:B--2---:R-:W-:Y:S02]  /*0c70*/  @P3 IMAD R21, R22, R21, UR4 ;  /* 0x0000000416153e24 */ /* 0x004fe4000f8e0215 */
[----:B------:R-:W-:Y:S01]  /*0c80*/  @P4 IMAD R20, R19, UR12, R20 ;  /* 0x0000000c13144c24 */ /* 0x000fe2000f8e0214 */
[----:B------:R-:W2:Y:S01]  /*0c90*/  @P2 LDG.E R9, desc[UR10][R8.64] ;  /* 0x0000000a08092981 */ /* 0x000ea2000c1e1900 */
[----:B-----5:R-:W-:-:S03]  /*0ca0*/  @P3 IMAD.WIDE R4, R21, 0x4, R4 ;  /* 0x0000000415043825 */ /* 0x020fc600078e0204 */
[----:B------:R-:W2:Y:S01]  /*0cb0*/  @P2 LDG.E R12, desc[UR10][R2.64+0x4] ;  /* 0x0000040a020c2981 */ /* 0x000ea2000c1e1900 */
[----:B------:R-:W-:-:S03]  /*0cc0*/  @P4 IMAD R15, R20, R15, UR4 ;  /* 0x00000004140f4e24 */ /* 0x000fc6000f8e020f */
[----:B------:R-:W4:Y:S01]  /*0cd0*/  @P3 LDG.E R5, desc[UR10][R4.64] ;  /* 0x0000000a04053981 */ /* 0x000f22000c1e1900 */
[----:B------:R-:W-:-:S03]  /*0ce0*/  @P4 IMAD.WIDE R6, R15, 0x4, R6 ;  /* 0x000000040f064825 */ /* 0x000fc600078e0206 */
[----:B------:R-:W4:Y:S04]  /*0cf0*/  @P3 LDG.E R15, desc[UR10][R2.64+0x8] ;  /* 0x0000080a020f3981 */ /* 0x000f28000c1e1900 */
[----:B------:R-:W5:Y:S04]  /*0d00*/  @P4 LDG.E R20, desc[UR10][R2.64+0xc] ;  /* 0x00000c0a02144981 */ /* 0x000f68000c1e1900 */
[----:B------:R-:W5:Y:S01]  /*0d10*/  @P4 LDG.E R7, desc[UR10][R6.64] ;  /* 0x0000000a06074981 */ /* 0x000f62000c1e1900 */
[----:B------:R-:W-:Y:S01]  /*0d20*/  IADD3 R14, PT, PT, R14, 0x4, RZ ;  /* 0x000000040e0e7810 */ /* 0x000fe20007ffe0ff */
[----:B---3--:R-:W-:-:S04]  /*0d30*/  @P1 FFMA R0, R13, R10, R0 ;  /* 0x0000000a0d001223 */ /* 0x008fc80000000000 */
[----:B--2---:R-:W-:-:S04]  /*0d40*/  @P2 FFMA R0, R9, R12, R0 ;  /* 0x0000000c09002223 */ /* 0x004fc80000000000 */
[----:B----4-:R-:W-:-:S04]  /*0d50*/  @P3 FFMA R0, R5, R15, R0 ;  /* 0x0000000f05003223 */ /* 0x010fc80000000000 */
[----:B-----5:R-:W-:-:S07]  /*0d60*/  @P4 FFMA R0, R7, R20, R0 ;  /* 0x0000001407004223 */ /* 0x020fce0000000000 */
.L_x_20:
[----:B------:R-:W-:Y:S05]  /*0d70*/  BRA.U !UP2, `(.L_x_19) ;  /* 0x000000010ae87547 */ /* 0x000fea000b800000 */
[----:B------:R-:W0:Y:S01]  /*0d80*/  LDCU UR12, c[0x0][0x3a0] ;  /* 0x00007400ff0c77ac */ /* 0x000e220008000800 */
[----:B------:R-:W-:Y:S02]  /*0d90*/  UISETP.NE.AND UP2, UPT, UR9, 0x1, UPT ;  /* 0x000000010900788c */ /* 0x000fe4000bf45270 */
[----:B0-----:R-:W-:-:S07]  /*0da0*/  ULOP3.LUT UP3, URZ, UR12, 0x1, URZ, 0xc0, !UPT ;  /* 0x000000010cff7892 */ /* 0x001fce000f86c0ff */
[----:B------:R-:W-:Y:S05]  /*0db0*/  BRA.U !UP2, `(.L_x_21) ;  /* 0x000000010a887547 */ /* 0x000fea000b800000 */
[----:B------:R-:W0:Y:S01]  /*0dc0*/  LDCU UR12, c[0x0][0x38c] ;  /* 0x00007180ff0c77ac */ /* 0x000e220008000800 */
[----:B------:R-:W-:-:S05]  /*0dd0*/  IMAD.IADD R20, R17, 0x1, R14 ;  /* 0x0000000111147824 */ /* 0x000fca00078e020e */
[C---:B------:R-:W-:Y:S02]  /*0de0*/  IADD3 R12, PT, PT, R20.reuse, 0x1, RZ ;  /* 0x00000001140c7810 */ /* 0x040fe40007ffe0ff */
[----:B0-----:R-:W-:Y:S02]  /*0df0*/  ISETP.GE.AND P1, PT, R20, UR12, PT ;  /* 0x0000000c14007c0c */ /* 0x001fe4000bf26270 */
[----:B------:R-:W-:Y:S02]  /*0e00*/  ISETP.GE.AND P2, PT, R12, UR12, PT ;  /* 0x0000000c0c007c0c */ /* 0x000fe4000bf46270 */
[----:B------:R-:W-:Y:S02]  /*0e10*/  ISETP.GT.AND P1, PT, R20, -0x1, !P1 ;  /* 0xffffffff1400780c */ /* 0x000fe40004f24270 */
[----:B------:R-:W-:Y:S02]  /*0e20*/  ISETP.GT.AND P2, PT, R12, -0x1, !P2 ;  /* 0xffffffff0c00780c */ /* 0x000fe40005744270 */
[----:B------:R-:W-:-:S02]  /*0e30*/  PLOP3.LUT P1, PT, P1, P0, PT, 0x80, 0x8 ;  /* 0x000000000008781c */ /* 0x000fc40000f21070 */
[----:B------:R-:W-:-:S11]  /*0e40*/  PLOP3.LUT P2, PT, P2, P0, PT, 0x80, 0x8 ;  /* 0x000000000008781c */ /* 0x000fd60001741070 */
[----:B------:R-:W0:Y:S01]  /*0e50*/  @P1 LDC R22, c[0x0][0x390] ;  /* 0x0000e400ff161b82 */ /* 0x000e220000000800 */
[----:B------:R-:W-:Y:S01]  /*0e60*/  @P1 IMAD R11, R19, UR12, R20 ;  /* 0x0000000c130b1c24 */ /* 0x000fe2000f8e0214 */
[C---:B------:R-:W-:Y:S01]  /*0e70*/  @P2 IADD3 R15, P3, PT, R14.reuse, UR7, RZ ;  /* 0x000000070e0f2c10 */ /* 0x040fe2000ff7e0ff */
[----:B------:R-:W-:-:S05]  /*0e80*/  @P1 VIADD R13, R14, UR7 ;  /* 0x000000070e0d1c36 */ /* 0x000fca0008000000 */
[----:B------:R-:W1:Y:S08]  /*0e90*/  @P1 LDC.64 R8, c[0x0][0x380] ;  /* 0x0000e000ff081b82 */ /* 0x000e700000000a00 */
[----:B------:R-:W2:Y:S08]  /*0ea0*/  @P1 LDC.64 R6, c[0x0][0x398] ;  /* 0x0000e600ff061b82 */ /* 0x000eb00000000a00 */
[----:B------:R-:W3:Y:S01]  /*0eb0*/  @P2 LDC R10, c[0x0][0x390] ;  /* 0x0000e400ff0a2b82 */ /* 0x000ee20000000800 */
[----:B0-----:R-:W-:-:S07]  /*0ec0*/  @P1 IMAD R11, R11, R22, UR4 ;  /* 0x000000040b0b1e24 */ /* 0x001fce000f8e0216 */
[----:B------:R-:W0:Y:S01]  /*0ed0*/  @P2 LDC.64 R4, c[0x0][0x398] ;  /* 0x0000e600ff042b82 */ /* 0x000e220000000a00 */
[----:B-1----:R-:W-:-:S04]  /*0ee0*/  @P1 IMAD.WIDE R8, R11, 0x4, R8 ;  /* 0x000000040b081825 */ /* 0x002fc800078e0208 */
[----:B------:R-:W-:Y:S01]  /*0ef0*/  @P2 IMAD R11, R19, UR12, R12 ;  /* 0x0000000c130b2c24 */ /* 0x000fe2000f8e020c */
[----:B------:R-:W-:Y:S01]  /*0f00*/  @P2 IADD3.X R12, PT, PT, RZ, RZ, RZ, P3, !PT ;  /* 0x000000ffff0c2210 */ /* 0x000fe20001ffe4ff */
[----:B------:R-:W4:Y:S01]  /*0f10*/  @P1 LDG.E R9, desc[UR10][R8.64] ;  /* 0x0000000a08091981 */ /* 0x000f22000c1e1900 */
[----:B------:R-:W1:Y:S01]  /*0f20*/  @P2 LDC.64 R2, c[0x0][0x380] ;  /* 0x0000e000ff022b82 */ /* 0x000e620000000a00 */
[----:B--2---:R-:W-:-:S06]  /*0f30*/  @P1 IMAD.WIDE.U32 R6, R13, 0x4, R6 ;  /* 0x000000040d061825 */ /* 0x004fcc00078e0006 */
[----:B------:R-:W4:Y:S01]  /*0f40*/  @P1 LDG.E R7, desc[UR10][R6.64] ;  /* 0x0000000a06071981 */ /* 0x000f22000c1e1900 */
[----:B---3--:R-:W-:Y:S01]  /*0f50*/  @P2 IMAD R11, R11, R10, UR4 ;  /* 0x000000040b0b2e24 */ /* 0x008fe2000f8e020a */
[----:B0-----:R-:W-:-:S04]  /*0f60*/  @P2 LEA R4, P3, R15, R4, 0x2 ;  /* 0x000000040f042211 */ /* 0x001fc800078610ff */
[----:B------:R-:W-:Y:S01]  /*0f70*/  @P2 LEA.HI.X R5, R15, R5, R12, 0x2, P3 ;  /* 0x000000050f052211 */ /* 0x000fe200018f140c */
[----:B-1----:R-:W-:-:S04]  /*0f80*/  @P2 IMAD.WIDE R2, R11, 0x4, R2 ;  /* 0x000000040b022825 */ /* 0x002fc800078e0202 */
[----:B------:R-:W2:Y:S04]  /*0f90*/  @P2 LDG.E R4, desc[UR10][R4.64+0x4] ;  /* 0x0000040a04042981 */ /* 0x000ea8000c1e1900 */
[----:B------:R-:W2:Y:S01]  /*0fa0*/  @P2 LDG.E R3, desc[UR10][R2.64] ;  /* 0x0000000a02032981 */ /* 0x000ea2000c1e1900 */
[----:B------:R-:W-:Y:S02]  /*0fb0*/  VIADD R14, R14, 0x2 ;  /* 0x000000020e0e7836 */ /* 0x000fe40000000000 */
[----:B----4-:R-:W-:-:S04]  /*0fc0*/  @P1 FFMA R0, R7, R9, R0 ;  /* 0x0000000907001223 */ /* 0x010fc80000000000 */
[----:B--2---:R-:W-:-:S07]  /*0fd0*/  @P2 FFMA R0, R3, R4, R0 ;  /* 0x0000000403002223 */ /* 0x004fce0000000000 */
.L_x_21:
[----:B------:R-:W-:Y:S05]  /*0fe0*/  BRA.U !UP3, `(.L_x_19) ;  /* 0x000000010b4c7547 */ /* 0x000fea000b800000 */
[----:B------:R-:W0:Y:S01]  /*0ff0*/  LDCU UR12, c[0x0][0x38c] ;  /* 0x00007180ff0c77ac */ /* 0x000e220008000800 */
[----:B------:R-:W-:Y:S01]  /*1000*/  IADD3 R6, PT, PT, R17, R14, RZ ;  /* 0x0000000e11067210 */ /* 0x000fe20007ffe0ff */
[----:B------:R-:W-:Y:S03]  /*1010*/  BSSY.RECONVERGENT B0, `(.L_x_19) ;  /* 0x0000010000007945 */ /* 0x000fe60003800200 */
[----:B0-----:R-:W-:-:S04]  /*1020*/  ISETP.GE.AND P1, PT, R6, UR12, PT ;  /* 0x0000000c06007c0c */ /* 0x001fc8000bf26270 */
[----:B------:R-:W-:-:S04]  /*1030*/  ISETP.GT.AND P1, PT, R6, -0x1, !P1 ;  /* 0xffffffff0600780c */ /* 0x000fc80004f24270 */
[----:B------:R-:W-:-:S13]  /*1040*/  PLOP3.LUT P1, PT, P1, P0, PT, 0x80, 0x8 ;  /* 0x000000000008781c */ /* 0x000fda0000f21070 */
[----:B------:R-:W-:Y:S05]  /*1050*/  @!P1 BRA `(.L_x_22) ;  /* 0x00000000002c9947 */ /* 0x000fea0003800000 */
[----:B------:R-:W0:Y:S01]  /*1060*/  LDC R8, c[0x0][0x390] ;  /* 0x0000e400ff087b82 */ /* 0x000e220000000800 */
[----:B------:R-:W-:Y:S01]  /*1070*/  IMAD R19, R19, UR12, R6 ;  /* 0x0000000c13137c24 */ /* 0x000fe2000f8e0206 */
[----:B------:R-:W-:-:S06]  /*1080*/  IADD3 R7, PT, PT, R14, UR7, RZ ;  /* 0x000000070e077c10 */ /* 0x000fcc000fffe0ff */
[----:B------:R-:W1:Y:S08]  /*1090*/  LDC.64 R4, c[0x0][0x398] ;  /* 0x0000e600ff047b82 */ /* 0x000e700000000a00 */
[----:B------:R-:W2:Y:S01]  /*10a0*/  LDC.64 R2, c[0x0][0x380] ;  /* 0x0000e000ff027b82 */ /* 0x000ea20000000a00 */
[----:B0-----:R-:W-:Y:S02]  /*10b0*/  IMAD R19, R19, R8, UR4 ;  /* 0x0000000413137e24 */ /* 0x001fe4000f8e0208 */
[----:B-1----:R-:W-:-:S06]  /*10c0*/  IMAD.WIDE.U32 R4, R7, 0x4, R4 ;  /* 0x0000000407047825 */ /* 0x002fcc00078e0004 */
[----:B------:R-:W3:Y:S01]  /*10d0*/  LDG.E R4, desc[UR10][R4.64] ;  /* 0x0000000a04047981 */ /* 0x000ee2000c1e1900 */
[----:B--2---:R-:W-:-:S06]  /*10e0*/  IMAD.WIDE R2, R19, 0x4, R2 ;  /* 0x0000000413027825 */ /* 0x004fcc00078e0202 */
[----:B------:R-:W3:Y:S02]  /*10f0*/  LDG.E R3, desc[UR10][R2.64] ;  /* 0x0000000a02037981 */ /* 0x000ee4000c1e1900 */
[----:B---3--:R-:W-:-:S07]  /*1100*/  FFMA R0, R3, R4, R0 ;  /* 0x0000000403007223 */ /* 0x008fce0000000000 */
.L_x_22:
[----:B------:R-:W-:Y:S05]  /*1110*/  BSYNC.RECONVERGENT B0 ;  /* 0x0000000000007941 */ /* 0x000fea0003800200 */
.L_x_19:
[----:B------:R-:W-:Y:S05]  /*1120*/  BRA.U UP0, `(.L_x_23) ;  /* 0xfffffff100347547 */ /* 0x000fea000b83ffff */
[----:B------:R-:W0:Y:S01]  /*1130*/  LDC R7, c[0x0][0x390] ;  /* 0x0000e400ff077b82 */ /* 0x000e220000000800 */
[----:B------:R-:W1:Y:S01]  /*1140*/  F2I.TRUNC.NTZ R0, R0 ;  /* 0x0000000000007305 */ /* 0x000e62000020f100 */
[----:B------:R-:W-:-:S06]  /*1150*/  UIADD3 UR7, UPT, UPT, UR4, 0x1, URZ ;  /* 0x0000000104077890 */ /* 0x000fcc000fffe0ff */
[----:B------:R-:W2:Y:S01]  /*1160*/  LDC.64 R2, c[0x0][0x3a8] ;  /* 0x0000ea00ff027b82 */ /* 0x000ea20000000a00 */
[----:B-1----:R-:W-:-:S04]  /*1170*/  VIMNMX R4, PT, PT, RZ, R0, !PT ;  /* 0x00000000ff047248 */ /* 0x002fc80007fe0100 */
[----:B------:R-:W-:Y:S02]  /*1180*/  VIMNMX R4, PT, PT, R4, 0xff, PT ;  /* 0x000000ff04047848 */ /* 0x000fe40003fe0100 */
[----:B0-----:R-:W-:Y:S01]  /*1190*/  ISETP.NE.AND P0, PT, R7, UR7, PT ;  /* 0x0000000707007c0c */ /* 0x001fe2000bf05270 */
[----:B------:R-:W-:-:S04]  /*11a0*/  IMAD R5, R16, R7, UR4 ;  /* 0x0000000410057e24 */ /* 0x000fc8000f8e0207 */
[----:B--2---:R-:W-:Y:S01]  /*11b0*/  IMAD.WIDE R2, R5, 0x4, R2 ;  /* 0x0000000405027825 */ /* 0x004fe200078e0202 */
[----:B------:R-:W-:-:S05]  /*11c0*/  I2FP.F32.U32 R5, R4 ;  /* 0x0000000400057245 */ /* 0x000fca0000201000 */
[----:B------:R0:W-:Y:S02]  /*11d0*/  STG.E desc[UR10][R2.64], R5 ;  /* 0x0000000502007986 */ /* 0x0001e4000c10190a */
[----:B------:R-:W-:Y:S05]  /*11e0*/  @!P0 EXIT ;  /* 0x000000000000894d */ /* 0x000fea0003800000 */
[----:B------:R-:W-:Y:S01]  /*11f0*/  UMOV UR4, UR7 ;  /* 0x0000000700047c82 */ /* 0x000fe20008000000 */
[----:B------:R-:W-:Y:S05]  /*1200*/  BRA `(.L_x_24) ;  /* 0xffffffec00f47947 */ /* 0x000fea000383ffff */
.L_x_16:
[C---:B------:R-:W-:Y:S01]  /*1210*/  ISETP.GE.U32.AND P0, PT, R3.reuse, 0x8, PT ;  /* 0x000000080300780c */ /* 0x040fe20003f06070 */
[----:B------:R-:W-:Y:S01]  /*1220*/  IMAD.MOV.U32 R0, RZ, RZ, RZ ;  /* 0x000000ffff007224 */ /* 0x000fe200078e00ff */
[----:B------:R-:W-:-:S04]  /*1230*/  LOP3.LUT R2, R3, 0x7, RZ, 0xc0, !PT ;  /* 0x0000000703027812 */ /* 0x000fc800078ec0ff */
[----:B------:R-:W-:-:S07]  /*1240*/  ISETP.NE.AND P1, PT, R2, RZ, PT ;  /* 0x000000ff0200720c */ /* 0x000fce0003f25270 */
[----:B------:R-:W-:Y:S06]  /*1250*/  @!P0 BRA `(.L_x_25) ;  /* 0x0000000000408947 */ /* 0x000fec0003800000 */
[----:B------:R-:W0:Y:S01]  /*1260*/  LDC.64 R6, c[0x0][0x3a8] ;  /* 0x0000ea00ff067b82 */ /* 0x000e220000000a00 */
[----:B------:R-:W-:Y:S01]  /*1270*/  LOP3.LUT R0, R3, 0x7ffffff8, RZ, 0xc0, !PT ;  /* 0x7ffffff803007812 */ /* 0x000fe200078ec0ff */
[----:B------:R-:W-:-:S06]  /*1280*/  UMOV UR4, URZ ;  /* 0x000000ff00047c82 */ /* 0x000fcc0008000000 */
.L_x_26:
[----:B-1----:R-:W-:Y:S01]  /*1290*/  IMAD R5, R16, R3, UR4 ;  /* 0x0000000410057e24 */ /* 0x002fe2000f8e0203 */
[----:B------:R-:W-:-:S03]  /*12a0*/  UIADD3 UR4, UPT, UPT, UR4, 0x8, URZ ;  /* 0x0000000804047890 */ /* 0x000fc6000fffe0ff */
[----:B0-----:R-:W-:-:S03]  /*12b0*/  IMAD.WIDE R4, R5, 0x4, R6 ;  /* 0x0000000405047825 */ /* 0x001fc600078e0206 */
        /* <DEDUP_REMOVED lines=10> */
.L_x_25:
[----:B------:R-:W-:Y:S05]  /*1360*/  @!P1 EXIT ;  /* 0x000000000000994d */ /* 0x000fea0003800000 */
[----:B------:R-:W-:Y:S02]  /*1370*/  ISETP.GE.U32.AND P0, PT, R2, 0x4, PT ;  /* 0x000000040200780c */ /* 0x000fe40003f06070 */
[----:B------:R-:W-:-:S04]  /*1380*/  LOP3.LUT R6, R3, 0x3, RZ, 0xc0, !PT ;  /* 0x0000000303067812 */ /* 0x000fc800078ec0ff */
[----:B------:R-:W-:-:S07]  /*1390*/  ISETP.NE.AND P1, PT, R6, RZ, PT ;  /* 0x000000ff0600720c */ /* 0x000fce0003f25270 */
[----:B------:R-:W-:Y:S06]  /*13a0*/  @!P0 BRA `(.L_x_27) ;  /* 0x0000000000208947 */ /* 0x000fec0003800000 */
[----:B-1----:R-:W0:Y:S01]  /*13b0*/  LDC.64 R4, c[0x0][0x3a8] ;  /* 0x0000ea00ff047b82 */ /* 0x002e220000000a00 */
[----:B------:R-:W-:Y:S01]  /*13c0*/  IMAD R7, R16, R3, R0 ;  /* 0x0000000310077224 */ /* 0x000fe200078e0200 */
[----:B------:R-:W-:-:S03]  /*13d0*/  IADD3 R0, PT, PT, R0, 0x4, RZ ;  /* 0x0000000400007810 */ /* 0x000fc60007ffe0ff */
[----:B0-----:R-:W-:-:S05]  /*13e0*/  IMAD.WIDE R4, R7, 0x4, R4 ;  /* 0x0000000407047825 */ /* 0x001fca00078e0204 */
[----:B------:R0:W-:Y:S04]  /*13f0*/  STG.E desc[UR10][R4.64], RZ ;  /* 0x000000ff04007986 */ /* 0x0001e8000c10190a */
[----:B------:R0:W-:Y:S04]  /*1400*/  STG.E desc[UR10][R4.64+0x4], RZ ;  /* 0x000004ff04007986 */ /* 0x0001e8000c10190a */
[----:B------:R0:W-:Y:S04]  /*1410*/  STG.E desc[UR10][R4.64+0x8], RZ ;  /* 0x000008ff04007986 */ /* 0x0001e8000c10190a */
[----:B------:R0:W-:Y:S02]  /*1420*/  STG.E desc[UR10][R4.64+0xc], RZ ;  /* 0x00000cff04007986 */ /* 0x0001e4000c10190a */
.L_x_27:
[----:B------:R-:W-:Y:S05]  /*1430*/  @!P1 EXIT ;  /* 0x000000000000994d */ /* 0x000fea0003800000 */
[----:B------:R-:W-:Y:S02]  /*1440*/  ISETP.NE.AND P0, PT, R6, 0x1, PT ;  /* 0x000000010600780c */ /* 0x000fe40003f05270 */
[----:B------:R-:W-:-:S04]  /*1450*/  LOP3.LUT R2, R3, 0x1, RZ, 0xc0, !PT ;  /* 0x0000000103027812 */ /* 0x000fc800078ec0ff */
[----:B------:R-:W-:-:S07]  /*1460*/  ISETP.NE.U32.AND P1, PT, R2, 0x1, PT ;  /* 0x000000010200780c */ /* 0x000fce0003f25070 */
[----:B01----:R-:W0:Y:S01]  /*1470*/  @P0 LDC.64 R4, c[0x0][0x3a8] ;  /* 0x0000ea00ff040b82 */ /* 0x003e220000000a00 */
[----:B------:R-:W-:-:S04]  /*1480*/  @P0 IMAD R7, R16, R3, R0 ;  /* 0x0000000310070224 */ /* 0x000fc800078e0200 */
[----:B0-----:R-:W-:-:S05]  /*1490*/  @P0 IMAD.WIDE R4, R7, 0x4, R4 ;  /* 0x0000000407040825 */ /* 0x001fca00078e0204 */
[----:B------:R0:W-:Y:S04]  /*14a0*/  @P0 STG.E desc[UR10][R4.64], RZ ;  /* 0x000000ff04000986 */ /* 0x0001e8000c10190a */
[----:B------:R0:W-:Y:S01]  /*14b0*/  @P0 STG.E desc[UR10][R4.64+0x4], RZ ;  /* 0x000004ff04000986 */ /* 0x0001e2000c10190a */
[----:B------:R-:W-:Y:S05]  /*14c0*/  @P1 EXIT ;  /* 0x000000000000194d */ /* 0x000fea0003800000 */
[----:B0-----:R-:W0:Y:S01]  /*14d0*/  LDC.64 R4, c[0x0][0x3a8] ;  /* 0x0000ea00ff047b82 */ /* 0x001e220000000a00 */
[----:B------:R-:W-:-:S05]  /*14e0*/  @P0 IADD3 R0, PT, PT, R0, 0x2, RZ ;  /* 0x0000000200000810 */ /* 0x000fca0007ffe0ff */
[----:B------:R-:W-:-:S04]  /*14f0*/  IMAD R3, R16, R3, R0 ;  /* 0x0000000310037224 */ /* 0x000fc800078e0200 */
[----:B0-----:R-:W-:-:S05]  /*1500*/  IMAD.WIDE R2, R3, 0x4, R4 ;  /* 0x0000000403027825 */ /* 0x001fca00078e0204 */
[----:B------:R-:W-:Y:S01]  /*1510*/  STG.E desc[UR10][R2.64], RZ ;  /* 0x000000ff02007986 */ /* 0x000fe2000c10190a */
[----:B------:R-:W-:Y:S05]  /*1520*/  EXIT ;  /* 0x000000000000794d */ /* 0x000fea0003800000 */
.L_x_28:
        /* <DEDUP_REMOVED lines=13> */
.L_x_30:


//--------------------- .nv.shared._Z21convolution_2D_sharedPfiiiS_iS_ --------------------------
	.section	.nv.shared._Z21convolution_2D_sharedPfiiiS_iS_,"aw",@nobits
	.sectionflags	@""
	.align	16
	.zero		1024


//--------------------- .nv.shared.reserved.0     --------------------------
	.section	.nv.shared.reserved.0,"aw",@nobits
	.weak		__nv_reservedSMEM_offset_0_alias
	.size		__nv_reservedSMEM_offset_0_alias, 0, 64
	.other		__nv_reservedSMEM_offset_0_alias,@"STO_CUDA_RESERVED_SHARED STV_DEFAULT"
__nv_reservedSMEM_offset_0_alias:
	.zero		0
	.zero		64


//--------------------- .nv.shared._Z14convolution_2DPfiiiS_iS_ --------------------------
	.section	.nv.shared._Z14convolution_2DPfiiiS_iS_,"aw",@nobits
	.sectionflags	@""
	.align	16
	.zero		1024


//--------------------- .nv.constant0._Z21convolution_2D_sharedPfiiiS_iS_ --------------------------
	.section	.nv.constant0._Z21convolution_2D_sharedPfiiiS_iS_,"a",@progbits
	.sectionflags	@""
	.align	4
.nv.constant0._Z21convolution_2D_sharedPfiiiS_iS_:
	.zero		944


//--------------------- .nv.constant0._Z14convolution_2DPfiiiS_iS_ --------------------------
	.section	.nv.constant0._Z14convolution_2DPfiiiS_iS_,"a",@progbits
	.sectionflags	@""
	.align	4
.nv.constant0._Z14convolution_2DPfiiiS_iS_:
	.zero		944


//--------------------- SYMBOLS --------------------------

	.type		.nv.reservedSmem.offset0,@object
	.size		.nv.reservedSmem.offset0,0x4
	.type		.nv.reservedSmem.cap,@object
	.size		.nv.reservedSmem.cap,0x4
